	.target	sm_100a

	.elftype	@"ET_EXEC"


//--------------------- .note.nv.tkinfo           --------------------------
	.section	.note.nv.tkinfo,"",@"SHT_NOTE"
	.sectionflags	@"SHF_NOTE_NV_TKINFO"
	.tkinfo
        /*0018*/ 	.word	0x00000002
        /*0030*/ 	.string	""
        /*0030*/ 	.string	"ptxas"
        /*0030*/ 	.string	"Cuda compilation tools, release 13.0, V13.0.88"
        /*0030*/ 	.string	"Build cuda_13.0.r13.0/compiler.36424714_0"
        /*0030*/ 	.string	"-arch sm_100a -m 64 "



//--------------------- .note.nv.cuinfo           --------------------------
	.section	.note.nv.cuinfo,"",@"SHT_NOTE"
	.sectionflags	@"SHF_NOTE_NV_CUINFO"
        /*0018*/ 	.short	0x0002
        /*001a*/ 	.short	0x0064
        /*001c*/ 	.short	0x0082
	.zero		2


//--------------------- .nv.info                  --------------------------
	.section	.nv.info,"",@"SHT_CUDA_INFO"
	.align	4


	//----- nvinfo : EIATTR_REGCOUNT
	.align		4
        /*0000*/ 	.byte	0x04, 0x2f
        /*0002*/ 	.short	(.L_19 - .L_18)
	.align		4
.L_18:
        /*0004*/ 	.word	index@(_ZN7cutlass13device_kernelINS_4gemm6kernel13GemmUniversalIN4cute5tupleIJiiiiEEENS1_10collective13CollectiveMmaINS1_35MainloopSm100TmaUmmaWarpSpecializedILi3ELi2ELi4ENS5_IJNS4_1CILi2EEESB_NSA_ILi1EEEEEEEENS5_IJNSA_ILi64EEESF_NSA_ILi128EEEEEENS_10tfloat32_tENS5_IJlSC_lEEESI_SJ_NS4_8TiledMMAINS4_8MMA_AtomIJNS4_17SM100_MMA_TF32_SSISI_SI_fLi64ELi64ELNS4_4UMMA5MajorE0ELSO_0ELNSN_7ScaleInE0ELSP_0EEEEEENS4_6LayoutINS5_IJSC_SC_SC_EEENS5_IJNSA_ILi0EEESU_SU_EEEEENS5_IJNS4_10UnderscoreESX_SX_EEEEENS4_23SM90_TMA_LOAD_MULTICASTENS4_14ComposedLayoutINS4_7SwizzleILi3ELi4ELi3EEENS4_18smem_ptr_flag_bitsILi32EEENSS_INS5_IJNSA_ILi8EEENSA_ILi32EEEEEENS5_IJS17_SC_EEEEEEEvNS4_8identityES10_S1B_vS1C_EENS_8epilogue10collective18CollectiveEpilogueINS1E_23Sm100TmaWarpSpecializedILi3ELi2ELi16ELb1ELb0EEEJSH_NS5_IJNSS_ISF_SC_EENSS_IS17_SC_EEEEESI_SJ_SI_SJ_NS1E_6fusion15FusionCallbacksIS1I_NS1M_17LinearCombinationISI_fSI_fLNS_15FloatRoundStyleE2EEESH_S1L_JEEENS4_5SM1004TMEM4LOAD26SM100_TMEM_LOAD_16dp128b8xENS4_13SM90_TMA_LOADES1B_NS4_17SM75_U32x4_LDSM_NENS4_14SM90_TMA_STOREES1B_NS4_17SM90_U32x4_STSM_NENS4_39AutoVectorizingCopyWithAssumedAlignmentILi128EEEEEEvvEEEEvNT_6ParamsE)
        /*0008*/ 	.word	0x00000050


	//----- nvinfo : EIATTR_FRAME_SIZE
	.align		4
.L_19:
        /*000c*/ 	.byte	0x04, 0x11
        /*000e*/ 	.short	(.L_21 - .L_20)
	.align		4
.L_20:
        /*0010*/ 	.word	index@($__internal_2_$__cuda_sm10x_tcgen05_guardrail_trap_unallocated_columns_being_dealloced)
        /*0014*/ 	.word	0x00000000


	//----- nvinfo : EIATTR_FRAME_SIZE
	.align		4
.L_21:
        /*0018*/ 	.byte	0x04, 0x11
        /*001a*/ 	.short	(.L_23 - .L_22)
	.align		4
.L_22:
        /*001c*/ 	.word	index@($__internal_1_$__cuda_sm10x_tcgen05_guardrail_trap_phase_invalid_during_alloc)
        /*0020*/ 	.word	0x00000000


	//----- nvinfo : EIATTR_FRAME_SIZE
	.align		4
.L_23:
        /*0024*/ 	.byte	0x04, 0x11
        /*0026*/ 	.short	(.L_25 - .L_24)
	.align		4
.L_24:
        /*0028*/ 	.word	index@($__internal_0_$__cuda_sm10x_tcgen05_guardrail_trap_col_being_dealloced_not_returned_by_alloc)
        /*002c*/ 	.word	0x00000000


	//----- nvinfo : EIATTR_FRAME_SIZE
	.align		4
.L_25:
        /*0030*/ 	.byte	0x04, 0x11
        /*0032*/ 	.short	(.L_27 - .L_26)
	.align		4
.L_26:
        /*0034*/ 	.word	index@(_ZN7cutlass13device_kernelINS_4gemm6kernel13GemmUniversalIN4cute5tupleIJiiiiEEENS1_10collective13CollectiveMmaINS1_35MainloopSm100TmaUmmaWarpSpecializedILi3ELi2ELi4ENS5_IJNS4_1CILi2EEESB_NSA_ILi1EEEEEEEENS5_IJNSA_ILi64EEESF_NSA_ILi128EEEEEENS_10tfloat32_tENS5_IJlSC_lEEESI_SJ_NS4_8TiledMMAINS4_8MMA_AtomIJNS4_17SM100_MMA_TF32_SSISI_SI_fLi64ELi64ELNS4_4UMMA5MajorE0ELSO_0ELNSN_7ScaleInE0ELSP_0EEEEEENS4_6LayoutINS5_IJSC_SC_SC_EEENS5_IJNSA_ILi0EEESU_SU_EEEEENS5_IJNS4_10UnderscoreESX_SX_EEEEENS4_23SM90_TMA_LOAD_MULTICASTENS4_14ComposedLayoutINS4_7SwizzleILi3ELi4ELi3EEENS4_18smem_ptr_flag_bitsILi32EEENSS_INS5_IJNSA_ILi8EEENSA_ILi32EEEEEENS5_IJS17_SC_EEEEEEEvNS4_8identityES10_S1B_vS1C_EENS_8epilogue10collective18CollectiveEpilogueINS1E_23Sm100TmaWarpSpecializedILi3ELi2ELi16ELb1ELb0EEEJSH_NS5_IJNSS_ISF_SC_EENSS_IS17_SC_EEEEESI_SJ_SI_SJ_NS1E_6fusion15FusionCallbacksIS1I_NS1M_17LinearCombinationISI_fSI_fLNS_15FloatRoundStyleE2EEESH_S1L_JEEENS4_5SM1004TMEM4LOAD26SM100_TMEM_LOAD_16dp128b8xENS4_13SM90_TMA_LOADES1B_NS4_17SM75_U32x4_LDSM_NENS4_14SM90_TMA_STOREES1B_NS4_17SM90_U32x4_STSM_NENS4_39AutoVectorizingCopyWithAssumedAlignmentILi128EEEEEEvvEEEEvNT_6ParamsE)
        /*0038*/ 	.word	0x00000000


	//----- nvinfo : EIATTR_MIN_STACK_SIZE
	.align		4
.L_27:
        /*003c*/ 	.byte	0x04, 0x12
        /*003e*/ 	.short	(.L_29 - .L_28)
	.align		4
.L_28:
        /*0040*/ 	.word	index@(_ZN7cutlass13device_kernelINS_4gemm6kernel13GemmUniversalIN4cute5tupleIJiiiiEEENS1_10collective13CollectiveMmaINS1_35MainloopSm100TmaUmmaWarpSpecializedILi3ELi2ELi4ENS5_IJNS4_1CILi2EEESB_NSA_ILi1EEEEEEEENS5_IJNSA_ILi64EEESF_NSA_ILi128EEEEEENS_10tfloat32_tENS5_IJlSC_lEEESI_SJ_NS4_8TiledMMAINS4_8MMA_AtomIJNS4_17SM100_MMA_TF32_SSISI_SI_fLi64ELi64ELNS4_4UMMA5MajorE0ELSO_0ELNSN_7ScaleInE0ELSP_0EEEEEENS4_6LayoutINS5_IJSC_SC_SC_EEENS5_IJNSA_ILi0EEESU_SU_EEEEENS5_IJNS4_10UnderscoreESX_SX_EEEEENS4_23SM90_TMA_LOAD_MULTICASTENS4_14ComposedLayoutINS4_7SwizzleILi3ELi4ELi3EEENS4_18smem_ptr_flag_bitsILi32EEENSS_INS5_IJNSA_ILi8EEENSA_ILi32EEEEEENS5_IJS17_SC_EEEEEEEvNS4_8identityES10_S1B_vS1C_EENS_8epilogue10collective18CollectiveEpilogueINS1E_23Sm100TmaWarpSpecializedILi3ELi2ELi16ELb1ELb0EEEJSH_NS5_IJNSS_ISF_SC_EENSS_IS17_SC_EEEEESI_SJ_SI_SJ_NS1E_6fusion15FusionCallbacksIS1I_NS1M_17LinearCombinationISI_fSI_fLNS_15FloatRoundStyleE2EEESH_S1L_JEEENS4_5SM1004TMEM4LOAD26SM100_TMEM_LOAD_16dp128b8xENS4_13SM90_TMA_LOADES1B_NS4_17SM75_U32x4_LDSM_NENS4_14SM90_TMA_STOREES1B_NS4_17SM90_U32x4_STSM_NENS4_39AutoVectorizingCopyWithAssumedAlignmentILi128EEEEEEvvEEEEvNT_6ParamsE)
        /*0044*/ 	.word	0x00000000
.L_29:


//--------------------- .nv.compat                --------------------------
	.section	.nv.compat,"",@"SHT_CUDA_COMPAT_INFO"
	.align	4
        /*0000*/ 	.byte	0x02, 0x09, 0x01, 0x00, 0x02, 0x02, 0x02, 0x00, 0x02, 0x05, 0x05, 0x00, 0x03, 0x07, 0x01, 0x01
        /*0010*/ 	.byte	0x02, 0x03, 0x01, 0x00, 0x02, 0x06, 0x01, 0x00, 0x04, 0x0b, 0x08, 0x00, 0x09, 0x00, 0x00, 0x00
        /*0020*/ 	.byte	0x00, 0x00, 0x00, 0x00


//--------------------- .nv.info._ZN7cutlass13device_kernelINS_4gemm6kernel13GemmUniversalIN4cute5tupleIJiiiiEEENS1_10collective13CollectiveMmaINS1_35MainloopSm100TmaUmmaWarpSpecializedILi3ELi2ELi4ENS5_IJNS4_1CILi2EEESB_NSA_ILi1EEEEEEEENS5_IJNSA_ILi64EEESF_NSA_ILi128EEEEEENS_10tfloat32_tENS5_IJlSC_lEEESI_SJ_NS4_8TiledMMAINS4_8MMA_AtomIJNS4_17SM100_MMA_TF32_SSISI_SI_fLi64ELi64ELNS4_4UMMA5MajorE0ELSO_0ELNSN_7ScaleInE0ELSP_0EEEEEENS4_6LayoutINS5_IJSC_SC_SC_EEENS5_IJNSA_ILi0EEESU_SU_EEEEENS5_IJNS4_10UnderscoreESX_SX_EEEEENS4_23SM90_TMA_LOAD_MULTICASTENS4_14ComposedLayoutINS4_7SwizzleILi3ELi4ELi3EEENS4_18smem_ptr_flag_bitsILi32EEENSS_INS5_IJNSA_ILi8EEENSA_ILi32EEEEEENS5_IJS17_SC_EEEEEEEvNS4_8identityES10_S1B_vS1C_EENS_8epilogue10collective18CollectiveEpilogueINS1E_23Sm100TmaWarpSpecializedILi3ELi2ELi16ELb1ELb0EEEJSH_NS5_IJNSS_ISF_SC_EENSS_IS17_SC_EEEEESI_SJ_SI_SJ_NS1E_6fusion15FusionCallbacksIS1I_NS1M_17LinearCombinationISI_fSI_fLNS_15FloatRoundStyleE2EEESH_S1L_JEEENS4_5SM1004TMEM4LOAD26SM100_TMEM_LOAD_16dp128b8xENS4_13SM90_TMA_LOADES1B_NS4_17SM75_U32x4_LDSM_NENS4_14SM90_TMA_STOREES1B_NS4_17SM90_U32x4_STSM_NENS4_39AutoVectorizingCopyWithAssumedAlignmentILi128EEEEEEvvEEEEvNT_6ParamsE --------------------------
	.section	.nv.info._ZN7cutlass13device_kernelINS_4gemm6kernel13GemmUniversalIN4cute5tupleIJiiiiEEENS1_10collective13CollectiveMmaINS1_35MainloopSm100TmaUmmaWarpSpecializedILi3ELi2ELi4ENS5_IJNS4_1CILi2EEESB_NSA_ILi1EEEEEEEENS5_IJNSA_ILi64EEESF_NSA_ILi128EEEEEENS_10tfloat32_tENS5_IJlSC_lEEESI_SJ_NS4_8TiledMMAINS4_8MMA_AtomIJNS4_17SM100_MMA_TF32_SSISI_SI_fLi64ELi64ELNS4_4UMMA5MajorE0ELSO_0ELNSN_7ScaleInE0ELSP_0EEEEEENS4_6LayoutINS5_IJSC_SC_SC_EEENS5_IJNSA_ILi0EEESU_SU_EEEEENS5_IJNS4_10UnderscoreESX_SX_EEEEENS4_23SM90_TMA_LOAD_MULTICASTENS4_14ComposedLayoutINS4_7SwizzleILi3ELi4ELi3EEENS4_18smem_ptr_flag_bitsILi32EEENSS_INS5_IJNSA_ILi8EEENSA_ILi32EEEEEENS5_IJS17_SC_EEEEEEEvNS4_8identityES10_S1B_vS1C_EENS_8epilogue10collective18CollectiveEpilogueINS1E_23Sm100TmaWarpSpecializedILi3ELi2ELi16ELb1ELb0EEEJSH_NS5_IJNSS_ISF_SC_EENSS_IS17_SC_EEEEESI_SJ_SI_SJ_NS1E_6fusion15FusionCallbacksIS1I_NS1M_17LinearCombinationISI_fSI_fLNS_15FloatRoundStyleE2EEESH_S1L_JEEENS4_5SM1004TMEM4LOAD26SM100_TMEM_LOAD_16dp128b8xENS4_13SM90_TMA_LOADES1B_NS4_17SM75_U32x4_LDSM_NENS4_14SM90_TMA_STOREES1B_NS4_17SM90_U32x4_STSM_NENS4_39AutoVectorizingCopyWithAssumedAlignmentILi128EEEEEEvvEEEEvNT_6ParamsE,"",@"SHT_CUDA_INFO"
	.sectionflags	@""
	.align	4


	//----- nvinfo : EIATTR_CUDA_API_VERSION
	.align		4
        /*0000*/ 	.byte	0x04, 0x37
        /*0002*/ 	.short	(.L_31 - .L_30)
.L_30:
        /*0004*/ 	.word	0x00000082


	//----- nvinfo : EIATTR_KPARAM_INFO
	.align		4
.L_31:
        /*0008*/ 	.byte	0x04, 0x17
        /*000a*/ 	.short	(.L_33 - .L_32)
.L_32:
        /*000c*/ 	.word	0x00000000
        /*0010*/ 	.short	0x0000
        /*0012*/ 	.short	0x0000
        /*0014*/ 	.byte	0x00, 0xf0, 0x01, 0x20


	//----- nvinfo : EIATTR_AT_ENTRY_FRAGMENTS
	.align		4
.L_33:
        /*0018*/ 	.byte	0x04, 0x4f
        /*001a*/ 	.short	(.L_35 - .L_34)


	//   ....[0]....
.L_34:
        /*001c*/ 	.word	0x00000006


	//----- nvinfo : EIATTR_RESERVED_SMEM_USED
	.align		4
.L_35:
        /*0020*/ 	.byte	0x01, 0x41
	.zero		2


	//----- nvinfo : EIATTR_SPARSE_MMA_MASK
	.align		4
        /*0024*/ 	.byte	0x03, 0x50
        /*0026*/ 	.short	0x0000


	//----- nvinfo : EIATTR_TCGEN05_1CTA_USED
	.align		4
        /*0028*/ 	.byte	0x01, 0x51
	.zero		2


	//----- nvinfo : EIATTR_MAXREG_COUNT
	.align		4
        /*002c*/ 	.byte	0x03, 0x1b
        /*002e*/ 	.short	0x00ff


	//----- nvinfo : EIATTR_NUM_BARRIERS
	.align		4
        /*0030*/ 	.byte	0x02, 0x4c
        /*0032*/ 	.byte	0x07
	.zero		1


	//----- nvinfo : EIATTR_EXTERNS
	.align		4
        /*0034*/ 	.byte	0x04, 0x0f
        /*0036*/ 	.short	(.L_37 - .L_36)


	//   ....[0]....
	.align		4
.L_36:
        /*0038*/ 	.word	index@(__assertfail)


	//----- nvinfo : EIATTR_MERCURY_ISA_VERSION
	.align		4
.L_37:
        /*003c*/ 	.byte	0x03, 0x5f
        /*003e*/ 	.short	0x0101


	//----- nvinfo : EIATTR_INT_WARP_WIDE_INSTR_OFFSETS
	.align		4
        /*0040*/ 	.byte	0x04, 0x31
        /*0042*/ 	.short	(.L_39 - .L_38)


	//   ....[0]....
.L_38:
        /*0044*/ 	.word	0x00004760


	//   ....[1]....
        /*0048*/ 	.word	0x00004790


	//   ....[2]....
        /*004c*/ 	.word	0x000047b0


	//   ....[3]....
        /*0050*/ 	.word	0x00005380


	//   ....[4]....
        /*0054*/ 	.word	0x00005400


	//   ....[5]....
        /*0058*/ 	.word	0x00005500


	//   ....[6]....
        /*005c*/ 	.word	0x00005610


	//----- nvinfo : EIATTR_COOP_GROUP_MASK_REGIDS
	.align		4
.L_39:
        /*0060*/ 	.byte	0x04, 0x29
        /*0062*/ 	.short	(.L_41 - .L_40)


	//   ....[0]....
.L_40:
        /*0064*/ 	.word	0xffffffff


	//   ....[1]....
        /*0068*/ 	.word	0xffffffff


	//   ....[2]....
        /*006c*/ 	.word	0xffffffff


	//   ....[3]....
        /*0070*/ 	.word	0xffffffff


	//   ....[4]....
        /*0074*/ 	.word	0xffffffff


	//   ....[5]....
        /*0078*/ 	.word	0xffffffff


	//   ....[6]....
        /*007c*/ 	.word	0xffffffff


	//   ....[7]....
        /*0080*/ 	.word	0xffffffff


	//   ....[8]....
        /*0084*/ 	.word	0xffffffff


	//   ....[9]....
        /*0088*/ 	.word	0xffffffff


	//   ....[10]....
        /*008c*/ 	.word	0xffffffff


	//   ....[11]....
        /*0090*/ 	.word	0xffffffff


	//   ....[12]....
        /*0094*/ 	.word	0xffffffff


	//   ....[13]....
        /*0098*/ 	.word	0xffffffff


	//----- nvinfo : EIATTR_COOP_GROUP_INSTR_OFFSETS
	.align		4
.L_41:
        /*009c*/ 	.byte	0x04, 0x28
        /*009e*/ 	.short	(.L_43 - .L_42)


	//   ....[0]....
.L_42:
        /*00a0*/ 	.word	0x00000080


	//   ....[1]....
        /*00a4*/ 	.word	0x000004f0


	//   ....[2]....
        /*00a8*/ 	.word	0x00000680


	//   ....[3]....
        /*00ac*/ 	.word	0x00000800


	//   ....[4]....
        /*00b0*/ 	.word	0x00000900


	//   ....[5]....
        /*00b4*/ 	.word	0x00000a70


	//   ....[6]....
        /*00b8*/ 	.word	0x00000c10


	//   ....[7]....
        /*00bc*/ 	.word	0x00000dc0


	//   ....[8]....
        /*00c0*/ 	.word	0x00002660


	//   ....[9]....
        /*00c4*/ 	.word	0x00003490


	//   ....[10]....
        /*00c8*/ 	.word	0x000036a0


	//   ....[11]....
        /*00cc*/ 	.word	0x000036d0


	//   ....[12]....
        /*00d0*/ 	.word	0x00004630


	//   ....[13]....
        /*00d4*/ 	.word	0x00004870


	//----- nvinfo : EIATTR_VRC_CTA_INIT_COUNT
	.align		4
.L_43:
        /*00d8*/ 	.byte	0x02, 0x4a
        /*00da*/ 	.byte	0x80
	.zero		1


	//----- nvinfo : EIATTR_SYSCALL_OFFSETS
	.align		4
        /*00dc*/ 	.byte	0x04, 0x46
        /*00de*/ 	.short	(.L_45 - .L_44)


	//   ....[0]....
.L_44:
        /*00e0*/ 	.word	0x00006320


	//   ....[1]....
        /*00e4*/ 	.word	0x00006410


	//   ....[2]....
        /*00e8*/ 	.word	0x00006d30


	//   ....[3]....
        /*00ec*/ 	.word	0x00007790


	//----- nvinfo : EIATTR_MBARRIER_INSTR_OFFSETS
	.align		4
.L_45:
        /*00f0*/ 	.byte	0x04, 0x39
        /*00f2*/ 	.short	(.L_47 - .L_46)


	//   ....[0]....
.L_46:
        /*00f4*/ 	.word	0x00000610
        /*00f8*/ 	.word	0x000000ff
        /*00fc*/ 	.word	0x00000000
        /*0100*/ 	.short	0x0100
        /*0102*/ 	.byte	0x04
	.zero		1


	//   ....[1]....
        /*0104*/ 	.word	0x00000620
        /*0108*/ 	.word	0x000000ff
        /*010c*/ 	.word	0x00000018
        /*0110*/ 	.short	0x0100
        /*0112*/ 	.byte	0x04
	.zero		1


	//   ....[2]....
        /*0114*/ 	.word	0x00000630
        /*0118*/ 	.word	0x000000ff
        /*011c*/ 	.word	0x00000008
        /*0120*/ 	.short	0x0100
        /*0122*/ 	.byte	0x04
	.zero		1


	//   ....[3]....
        /*0124*/ 	.word	0x00000640
        /*0128*/ 	.word	0x000000ff
        /*012c*/ 	.word	0x00000020
        /*0130*/ 	.short	0x0100
        /*0132*/ 	.byte	0x04
	.zero		1


	//   ....[4]....
        /*0134*/ 	.word	0x00000650
        /*0138*/ 	.word	0x000000ff
        /*013c*/ 	.word	0x00000010
        /*0140*/ 	.short	0x0100
        /*0142*/ 	.byte	0x04
	.zero		1


	//   ....[5]....
        /*0144*/ 	.word	0x00000660
        /*0148*/ 	.word	0x000000ff
        /*014c*/ 	.word	0x00000028
        /*0150*/ 	.short	0x0100
        /*0152*/ 	.byte	0x04
	.zero		1


	//   ....[6]....
        /*0154*/ 	.word	0x00000790
        /*0158*/ 	.word	0x000000ff
        /*015c*/ 	.word	0x00000030
        /*0160*/ 	.short	0x0100
        /*0162*/ 	.byte	0x04
	.zero		1


	//   ....[7]....
        /*0164*/ 	.word	0x000007a0
        /*0168*/ 	.word	0x000000ff
        /*016c*/ 	.word	0x00000048
        /*0170*/ 	.short	0x0100
        /*0172*/ 	.byte	0x04
	.zero		1


	//   ....[8]....
        /*0174*/ 	.word	0x000007b0
        /*0178*/ 	.word	0x000000ff
        /*017c*/ 	.word	0x00000038
        /*0180*/ 	.short	0x0100
        /*0182*/ 	.byte	0x04
	.zero		1


	//   ....[9]....
        /*0184*/ 	.word	0x000007c0
        /*0188*/ 	.word	0x000000ff
        /*018c*/ 	.word	0x00000050
        /*0190*/ 	.short	0x0100
        /*0192*/ 	.byte	0x04
	.zero		1


	//   ....[10]....
        /*0194*/ 	.word	0x000007d0
        /*0198*/ 	.word	0x000000ff
        /*019c*/ 	.word	0x00000040
        /*01a0*/ 	.short	0x0100
        /*01a2*/ 	.byte	0x04
	.zero		1


	//   ....[11]....
        /*01a4*/ 	.word	0x000007e0
        /*01a8*/ 	.word	0x000000ff
        /*01ac*/ 	.word	0x00000058
        /*01b0*/ 	.short	0x0100
        /*01b2*/ 	.byte	0x04
	.zero		1


	//   ....[12]....
        /*01b4*/ 	.word	0x000008d0
        /*01b8*/ 	.word	0x000000ff
        /*01bc*/ 	.word	0x00000060
        /*01c0*/ 	.short	0x0100
        /*01c2*/ 	.byte	0x06
	.zero		1


	//   ....[13]....
        /*01c4*/ 	.word	0x000008e0
        /*01c8*/ 	.word	0x000000ff
        /*01cc*/ 	.word	0x00000068
        /*01d0*/ 	.short	0x0100
        /*01d2*/ 	.byte	0x06
	.zero		1


	//   ....[14]....
        /*01d4*/ 	.word	0x00000a20
        /*01d8*/ 	.word	0x000000ff
        /*01dc*/ 	.word	0x00000070
        /*01e0*/ 	.short	0x0100
        /*01e2*/ 	.byte	0x06
	.zero		1


	//   ....[15]....
        /*01e4*/ 	.word	0x00000a30
        /*01e8*/ 	.word	0x000000ff
        /*01ec*/ 	.word	0x00000080
        /*01f0*/ 	.short	0x0100
        /*01f2*/ 	.byte	0x06
	.zero		1


	//   ....[16]....
        /*01f4*/ 	.word	0x00000a40
        /*01f8*/ 	.word	0x000000ff
        /*01fc*/ 	.word	0x00000078
        /*0200*/ 	.short	0x0100
        /*0202*/ 	.byte	0x06
	.zero		1


	//   ....[17]....
        /*0204*/ 	.word	0x00000a50
        /*0208*/ 	.word	0x000000ff
        /*020c*/ 	.word	0x00000088
        /*0210*/ 	.short	0x0100
        /*0212*/ 	.byte	0x06
	.zero		1


	//   ....[18]....
        /*0214*/ 	.word	0x00000b80
        /*0218*/ 	.word	0x000000ff
        /*021c*/ 	.word	0x00000090
        /*0220*/ 	.short	0x0100
        /*0222*/ 	.byte	0x04
	.zero		1


	//   ....[19]....
        /*0224*/ 	.word	0x00000b90
        /*0228*/ 	.word	0x000000ff
        /*022c*/ 	.word	0x000000b0
        /*0230*/ 	.short	0x0100
        /*0232*/ 	.byte	0x04
	.zero		1


	//   ....[20]....
        /*0234*/ 	.word	0x00000ba0
        /*0238*/ 	.word	0x000000ff
        /*023c*/ 	.word	0x00000098
        /*0240*/ 	.short	0x0100
        /*0242*/ 	.byte	0x04
	.zero		1


	//   ....[21]....
        /*0244*/ 	.word	0x00000bb0
        /*0248*/ 	.word	0x000000ff
        /*024c*/ 	.word	0x000000b8
        /*0250*/ 	.short	0x0100
        /*0252*/ 	.byte	0x04
	.zero		1


	//   ....[22]....
        /*0254*/ 	.word	0x00000bc0
        /*0258*/ 	.word	0x000000ff
        /*025c*/ 	.word	0x000000a0
        /*0260*/ 	.short	0x0100
        /*0262*/ 	.byte	0x04
	.zero		1


	//   ....[23]....
        /*0264*/ 	.word	0x00000bd0
        /*0268*/ 	.word	0x000000ff
        /*026c*/ 	.word	0x000000c0
        /*0270*/ 	.short	0x0100
        /*0272*/ 	.byte	0x04
	.zero		1


	//   ....[24]....
        /*0274*/ 	.word	0x00000be0
        /*0278*/ 	.word	0x000000ff
        /*027c*/ 	.word	0x000000a8
        /*0280*/ 	.short	0x0100
        /*0282*/ 	.byte	0x04
	.zero		1


	//   ....[25]....
        /*0284*/ 	.word	0x00000bf0
        /*0288*/ 	.word	0x000000ff
        /*028c*/ 	.word	0x000000c8
        /*0290*/ 	.short	0x0100
        /*0292*/ 	.byte	0x04
	.zero		1


	//   ....[26]....
        /*0294*/ 	.word	0x00000ce0
        /*0298*/ 	.word	0x000000ff
        /*029c*/ 	.word	0x000000d0
        /*02a0*/ 	.short	0x0100
        /*02a2*/ 	.byte	0x04
	.zero		1


	//   ....[27]....
        /*02a4*/ 	.word	0x00000cf0
        /*02a8*/ 	.word	0x000000ff
        /*02ac*/ 	.word	0x000000e0
        /*02b0*/ 	.short	0x0100
        /*02b2*/ 	.byte	0x04
	.zero		1


	//   ....[28]....
        /*02b4*/ 	.word	0x00000d00
        /*02b8*/ 	.word	0x000000ff
        /*02bc*/ 	.word	0x000000d8
        /*02c0*/ 	.short	0x0100
        /*02c2*/ 	.byte	0x04
	.zero		1


	//   ....[29]....
        /*02c4*/ 	.word	0x00000d10
        /*02c8*/ 	.word	0x000000ff
        /*02cc*/ 	.word	0x000000e8
        /*02d0*/ 	.short	0x0100
        /*02d2*/ 	.byte	0x04
	.zero		1


	//   ....[30]....
        /*02d4*/ 	.word	0x000019b0
        /*02d8*/ 	.word	0x00000000
        /*02dc*/ 	.word	0x000000e0
        /*02e0*/ 	.short	0x010a
        /*02e2*/ 	.byte	0xff
	.zero		1


	//   ....[31]....
        /*02e4*/ 	.word	0x000019e0
        /*02e8*/ 	.word	0x00000000
        /*02ec*/ 	.word	0x000000d0
        /*02f0*/ 	.short	0x0101
        /*02f2*/ 	.byte	0xff
	.zero		1


	//   ....[32]....
        /*02f4*/ 	.word	0x00001ac0
        /*02f8*/ 	.word	0x000000ff
        /*02fc*/ 	.word	0x00000018
        /*0300*/ 	.short	0x010a
        /*0302*/ 	.byte	0x04
	.zero		1


	//   ....[33]....
        /*0304*/ 	.word	0x00001b40
        /*0308*/ 	.word	0x000000ff
        /*030c*/ 	.word	0x00000018
        /*0310*/ 	.short	0x010a
        /*0312*/ 	.byte	0x39
	.zero		1


	//   ....[34]....
        /*0314*/ 	.word	0x00001c80
        /*0318*/ 	.word	0x000000ff
        /*031c*/ 	.word	0x00000018
        /*0320*/ 	.short	0x010a
        /*0322*/ 	.byte	0x04
	.zero		1


	//   ....[35]....
        /*0324*/ 	.word	0x00002090
        /*0328*/ 	.word	0x000000ff
        /*032c*/ 	.word	0x00000068
        /*0330*/ 	.short	0x0101
        /*0332*/ 	.byte	0x16
	.zero		1


	//   ....[36]....
        /*0334*/ 	.word	0x000020b0
        /*0338*/ 	.word	0x000000ff
        /*033c*/ 	.word	0x00000018
        /*0340*/ 	.short	0x010a
        /*0342*/ 	.byte	0x04
	.zero		1


	//   ....[37]....
        /*0344*/ 	.word	0x00002130
        /*0348*/ 	.word	0x000000ff
        /*034c*/ 	.word	0x00000018
        /*0350*/ 	.short	0x010a
        /*0352*/ 	.byte	0x39
	.zero		1


	//   ....[38]....
        /*0354*/ 	.word	0x00002270
        /*0358*/ 	.word	0x000000ff
        /*035c*/ 	.word	0x00000018
        /*0360*/ 	.short	0x010a
        /*0362*/ 	.byte	0x04
	.zero		1


	//   ....[39]....
        /*0364*/ 	.word	0x00002690
        /*0368*/ 	.word	0x00000003
        /*036c*/ 	.word	0x00000070
        /*0370*/ 	.short	0x010a
        /*0372*/ 	.byte	0xff
	.zero		1


	//   ....[40]....
        /*0374*/ 	.word	0x000027e0
        /*0378*/ 	.word	0x00000000
        /*037c*/ 	.word	0x00000000
        /*0380*/ 	.short	0x0101
        /*0382*/ 	.byte	0xff
	.zero		1


	//   ....[41]....
        /*0384*/ 	.word	0x00002da0
        /*0388*/ 	.word	0x000000ff
        /*038c*/ 	.word	0x00000000
        /*0390*/ 	.short	0x010a
        /*0392*/ 	.byte	0x04
	.zero		1


	//   ....[42]....
        /*0394*/ 	.word	0x00002e30
        /*0398*/ 	.word	0x000000ff
        /*039c*/ 	.word	0x00000000
        /*03a0*/ 	.short	0x010a
        /*03a2*/ 	.byte	0x05
	.zero		1


	//   ....[43]....
        /*03a4*/ 	.word	0x00002ed0
        /*03a8*/ 	.word	0x00000000
        /*03ac*/ 	.word	0x00000000
        /*03b0*/ 	.short	0x010a
        /*03b2*/ 	.byte	0xff
	.zero		1


	//   ....[44]....
        /*03b4*/ 	.word	0x00002ff0
        /*03b8*/ 	.word	0x00000002
        /*03bc*/ 	.word	0x000000d0
        /*03c0*/ 	.short	0x010a
        /*03c2*/ 	.byte	0xff
	.zero		1


	//   ....[45]....
        /*03c4*/ 	.word	0x00003060
        /*03c8*/ 	.word	0x00000002
        /*03cc*/ 	.word	0x00000000
        /*03d0*/ 	.short	0x0101
        /*03d2*/ 	.byte	0xff
	.zero		1


	//   ....[46]....
        /*03d4*/ 	.word	0x00003080
        /*03d8*/ 	.word	0x000000ff
        /*03dc*/ 	.word	0x00000080
        /*03e0*/ 	.short	0x010a
        /*03e2*/ 	.byte	0x04
	.zero		1


	//   ....[47]....
        /*03e4*/ 	.word	0x000031a0
        /*03e8*/ 	.word	0x00000002
        /*03ec*/ 	.word	0x00000070
        /*03f0*/ 	.short	0x010a
        /*03f2*/ 	.byte	0xff
	.zero		1


	//   ....[48]....
        /*03f4*/ 	.word	0x000032a0
        /*03f8*/ 	.word	0x00000002
        /*03fc*/ 	.word	0x00000000
        /*0400*/ 	.short	0x0101
        /*0402*/ 	.byte	0xff
	.zero		1


	//   ....[49]....
        /*0404*/ 	.word	0x00003330
        /*0408*/ 	.word	0x000000ff
        /*040c*/ 	.word	0x00000080
        /*0410*/ 	.short	0x0106
        /*0412*/ 	.byte	0x04
	.zero		1


	//   ....[50]....
        /*0414*/ 	.word	0x00003350
        /*0418*/ 	.word	0x000000ff
        /*041c*/ 	.word	0x00000080
        /*0420*/ 	.short	0x010a
        /*0422*/ 	.byte	0x04
	.zero		1


	//   ....[51]....
        /*0424*/ 	.word	0x000033e0
        /*0428*/ 	.word	0x000000ff
        /*042c*/ 	.word	0x00000080
        /*0430*/ 	.short	0x0106
        /*0432*/ 	.byte	0x07
	.zero		1


	//   ....[52]....
        /*0434*/ 	.word	0x00003420
        /*0438*/ 	.word	0x00000000
        /*043c*/ 	.word	0x00000080
        /*0440*/ 	.short	0x010a
        /*0442*/ 	.byte	0xff
	.zero		1


	//   ....[53]....
        /*0444*/ 	.word	0x00003940
        /*0448*/ 	.word	0x00000000
        /*044c*/ 	.word	0x00000070
        /*0450*/ 	.short	0x010a
        /*0452*/ 	.byte	0xff
	.zero		1


	//   ....[54]....
        /*0454*/ 	.word	0x00003a60
        /*0458*/ 	.word	0x00000003
        /*045c*/ 	.word	0x00000000
        /*0460*/ 	.short	0x0101
        /*0462*/ 	.byte	0xff
	.zero		1


	//   ....[55]....
        /*0464*/ 	.word	0x00003a70
        /*0468*/ 	.word	0x000000ff
        /*046c*/ 	.word	0x00000000
        /*0470*/ 	.short	0x010a
        /*0472*/ 	.byte	0x04
	.zero		1


	//   ....[56]....
        /*0474*/ 	.word	0x00003ac0
        /*0478*/ 	.word	0x000000ff
        /*047c*/ 	.word	0x000000b0
        /*0480*/ 	.short	0x010a
        /*0482*/ 	.byte	0x05
	.zero		1


	//   ....[57]....
        /*0484*/ 	.word	0x00003bd0
        /*0488*/ 	.word	0x000000ff
        /*048c*/ 	.word	0x00000000
        /*0490*/ 	.short	0x010a
        /*0492*/ 	.byte	0x05
	.zero		1


	//   ....[58]....
        /*0494*/ 	.word	0x00003d20
        /*0498*/ 	.word	0x000000ff
        /*049c*/ 	.word	0x00000000
        /*04a0*/ 	.short	0x010a
        /*04a2*/ 	.byte	0x07
	.zero		1


	//   ....[59]....
        /*04a4*/ 	.word	0x00004460
        /*04a8*/ 	.word	0x000000ff
        /*04ac*/ 	.word	0x00000000
        /*04b0*/ 	.short	0x010a
        /*04b2*/ 	.byte	0x04
	.zero		1


	//   ....[60]....
        /*04b4*/ 	.word	0x000044f0
        /*04b8*/ 	.word	0x000000ff
        /*04bc*/ 	.word	0x00000000
        /*04c0*/ 	.short	0x010a
        /*04c2*/ 	.byte	0x05
	.zero		1


	//   ....[61]....
        /*04c4*/ 	.word	0x00004580
        /*04c8*/ 	.word	0x000000ff
        /*04cc*/ 	.word	0x00000000
        /*04d0*/ 	.short	0x010a
        /*04d2*/ 	.byte	0x05
	.zero		1


	//   ....[62]....
        /*04d4*/ 	.word	0x00004610
        /*04d8*/ 	.word	0x000000ff
        /*04dc*/ 	.word	0x00000000
        /*04e0*/ 	.short	0x010a
        /*04e2*/ 	.byte	0x04
	.zero		1


	//   ....[63]....
        /*04e4*/ 	.word	0x00004ab0
        /*04e8*/ 	.word	0x0000000c
        /*04ec*/ 	.word	0x00000070
        /*04f0*/ 	.short	0x010a
        /*04f2*/ 	.byte	0xff
	.zero		1


	//   ....[64]....
        /*04f4*/ 	.word	0x00004c20
        /*04f8*/ 	.word	0x00000000
        /*04fc*/ 	.word	0x00000000
        /*0500*/ 	.short	0x0101
        /*0502*/ 	.byte	0xff
	.zero		1


	//   ....[65]....
        /*0504*/ 	.word	0x000050a0
        /*0508*/ 	.word	0x000000ff
        /*050c*/ 	.word	0x00000068
        /*0510*/ 	.short	0x010a
        /*0512*/ 	.byte	0x18
	.zero		1


	//   ....[66]....
        /*0514*/ 	.word	0x00005260
        /*0518*/ 	.word	0x000000ff
        /*051c*/ 	.word	0x00000048
        /*0520*/ 	.short	0x010a
        /*0522*/ 	.byte	0x04
	.zero		1


	//   ....[67]....
        /*0524*/ 	.word	0x00005430
        /*0528*/ 	.word	0x000000ff
        /*052c*/ 	.word	0x00000030
        /*0530*/ 	.short	0x010b
        /*0532*/ 	.byte	0x04
	.zero		1


	//   ....[68]....
        /*0534*/ 	.word	0x00005440
        /*0538*/ 	.word	0x000000ff
        /*053c*/ 	.word	0x00000000
        /*0540*/ 	.short	0x0101
        /*0542*/ 	.byte	0x14
	.zero		1


	//   ....[69]....
        /*0544*/ 	.word	0x00005450
        /*0548*/ 	.word	0x000000ff
        /*054c*/ 	.word	0x00000048
        /*0550*/ 	.short	0x010a
        /*0552*/ 	.byte	0x05
	.zero		1


	//   ....[70]....
        /*0554*/ 	.word	0x00005640
        /*0558*/ 	.word	0x000000ff
        /*055c*/ 	.word	0x00000030
        /*0560*/ 	.short	0x010b
        /*0562*/ 	.byte	0x05
	.zero		1


	//   ....[71]....
        /*0564*/ 	.word	0x00005650
        /*0568*/ 	.word	0x000000ff
        /*056c*/ 	.word	0x00000000
        /*0570*/ 	.short	0x0101
        /*0572*/ 	.byte	0x04
	.zero		1


	//   ....[72]....
        /*0574*/ 	.word	0x000056f0
        /*0578*/ 	.word	0x000000ff
        /*057c*/ 	.word	0x00000000
        /*0580*/ 	.short	0x010a
        /*0582*/ 	.byte	0x04
	.zero		1


	//   ....[73]....
        /*0584*/ 	.word	0x00005780
        /*0588*/ 	.word	0x000000ff
        /*058c*/ 	.word	0x00000000
        /*0590*/ 	.short	0x010a
        /*0592*/ 	.byte	0x05
	.zero		1


	//   ....[74]....
        /*0594*/ 	.word	0x00005820
        /*0598*/ 	.word	0x00000000
        /*059c*/ 	.word	0x00000000
        /*05a0*/ 	.short	0x010a
        /*05a2*/ 	.byte	0xff
	.zero		1


	//   ....[75]....
        /*05a4*/ 	.word	0x00005b90
        /*05a8*/ 	.word	0x00000000
        /*05ac*/ 	.word	0x00000070
        /*05b0*/ 	.short	0x010a
        /*05b2*/ 	.byte	0xff
	.zero		1


	//   ....[76]....
        /*05b4*/ 	.word	0x00005c60
        /*05b8*/ 	.word	0x00000000
        /*05bc*/ 	.word	0x00000000
        /*05c0*/ 	.short	0x0101
        /*05c2*/ 	.byte	0xff
	.zero		1


	//   ....[77]....
        /*05c4*/ 	.word	0x000068b0
        /*05c8*/ 	.word	0x00000002
        /*05cc*/ 	.word	0x00000030
        /*05d0*/ 	.short	0x010a
        /*05d2*/ 	.byte	0xff
	.zero		1


	//   ....[78]....
        /*05d4*/ 	.word	0x000068f0
        /*05d8*/ 	.word	0x00000047
        /*05dc*/ 	.word	0x00000090
        /*05e0*/ 	.short	0x010a
        /*05e2*/ 	.byte	0xff
	.zero		1


	//   ....[79]....
        /*05e4*/ 	.word	0x000069e0
        /*05e8*/ 	.word	0x00000002
        /*05ec*/ 	.word	0x00000030
        /*05f0*/ 	.short	0x010a
        /*05f2*/ 	.byte	0xff
	.zero		1


	//   ....[80]....
        /*05f4*/ 	.word	0x00006c10
        /*05f8*/ 	.word	0x00000047
        /*05fc*/ 	.word	0x00000090
        /*0600*/ 	.short	0x010a
        /*0602*/ 	.byte	0xff
	.zero		1


	//   ....[81]....
        /*0604*/ 	.word	0x000074b0
        /*0608*/ 	.word	0x00000000
        /*060c*/ 	.word	0x00000000
        /*0610*/ 	.short	0x0101
        /*0612*/ 	.byte	0xff
	.zero		1


	//   ....[82]....
        /*0614*/ 	.word	0x000074c0
        /*0618*/ 	.word	0x00000002
        /*061c*/ 	.word	0x00000030
        /*0620*/ 	.short	0x010a
        /*0622*/ 	.byte	0xff
	.zero		1


	//   ....[83]....
        /*0624*/ 	.word	0x00007590
        /*0628*/ 	.word	0x00000002
        /*062c*/ 	.word	0x00000030
        /*0630*/ 	.short	0x010a
        /*0632*/ 	.byte	0xff
	.zero		1


	//   ....[84]....
        /*0634*/ 	.word	0x00007b90
        /*0638*/ 	.word	0x000000ff
        /*063c*/ 	.word	0x00000000
        /*0640*/ 	.short	0x0101
        /*0642*/ 	.byte	0x04
	.zero		1


	//   ....[85]....
        /*0644*/ 	.word	0x00007f80
        /*0648*/ 	.word	0x00000000
        /*064c*/ 	.word	0x00000000
        /*0650*/ 	.short	0x0101
        /*0652*/ 	.byte	0xff
	.zero		1


	//   ....[86]....
        /*0654*/ 	.word	0x00008230
        /*0658*/ 	.word	0x000000ff
        /*065c*/ 	.word	0x00000000
        /*0660*/ 	.short	0x0101
        /*0662*/ 	.byte	0x04
	.zero		1


	//   ....[87]....
        /*0664*/ 	.word	0x00008250
        /*0668*/ 	.word	0x00000000
        /*066c*/ 	.word	0x000000e0
        /*0670*/ 	.short	0x010a
        /*0672*/ 	.byte	0xff
	.zero		1


	//   ....[88]....
        /*0674*/ 	.word	0x000082b0
        /*0678*/ 	.word	0x00000000
        /*067c*/ 	.word	0x00000018
        /*0680*/ 	.short	0x010a
        /*0682*/ 	.byte	0xff
	.zero		1


	//   ....[89]....
        /*0684*/ 	.word	0x00008310
        /*0688*/ 	.word	0x00000000
        /*068c*/ 	.word	0x00000018
        /*0690*/ 	.short	0x010a
        /*0692*/ 	.byte	0xff
	.zero		1


	//   ....[90]....
        /*0694*/ 	.word	0x00008360
        /*0698*/ 	.word	0x00000003
        /*069c*/ 	.word	0x00000070
        /*06a0*/ 	.short	0x010a
        /*06a2*/ 	.byte	0xff
	.zero		1


	//   ....[91]....
        /*06a4*/ 	.word	0x000083c0
        /*06a8*/ 	.word	0x00000000
        /*06ac*/ 	.word	0x00000000
        /*06b0*/ 	.short	0x010a
        /*06b2*/ 	.byte	0xff
	.zero		1


	//   ....[92]....
        /*06b4*/ 	.word	0x00008420
        /*06b8*/ 	.word	0x00000000
        /*06bc*/ 	.word	0x00000000
        /*06c0*/ 	.short	0x010a
        /*06c2*/ 	.byte	0xff
	.zero		1


	//   ....[93]....
        /*06c4*/ 	.word	0x00008470
        /*06c8*/ 	.word	0x00000002
        /*06cc*/ 	.word	0x000000d0
        /*06d0*/ 	.short	0x010a
        /*06d2*/ 	.byte	0xff
	.zero		1


	//   ....[94]....
        /*06d4*/ 	.word	0x000084d0
        /*06d8*/ 	.word	0x00000002
        /*06dc*/ 	.word	0x00000080
        /*06e0*/ 	.short	0x010a
        /*06e2*/ 	.byte	0xff
	.zero		1


	//   ....[95]....
        /*06e4*/ 	.word	0x00008520
        /*06e8*/ 	.word	0x00000002
        /*06ec*/ 	.word	0x00000070
        /*06f0*/ 	.short	0x010a
        /*06f2*/ 	.byte	0xff
	.zero		1


	//   ....[96]....
        /*06f4*/ 	.word	0x00008580
        /*06f8*/ 	.word	0x00000000
        /*06fc*/ 	.word	0x00000080
        /*0700*/ 	.short	0x010a
        /*0702*/ 	.byte	0xff
	.zero		1


	//   ....[97]....
        /*0704*/ 	.word	0x000085d0
        /*0708*/ 	.word	0x00000000
        /*070c*/ 	.word	0x00000070
        /*0710*/ 	.short	0x010a
        /*0712*/ 	.byte	0xff
	.zero		1


	//   ....[98]....
        /*0714*/ 	.word	0x00008640
        /*0718*/ 	.word	0x00000002
        /*071c*/ 	.word	0x000000b0
        /*0720*/ 	.short	0x010a
        /*0722*/ 	.byte	0xff
	.zero		1


	//   ....[99]....
        /*0724*/ 	.word	0x000086a0
        /*0728*/ 	.word	0x00000000
        /*072c*/ 	.word	0x00000000
        /*0730*/ 	.short	0x010a
        /*0732*/ 	.byte	0xff
	.zero		1


	//   ....[100]....
        /*0734*/ 	.word	0x00008700
        /*0738*/ 	.word	0x00000000
        /*073c*/ 	.word	0x00000000
        /*0740*/ 	.short	0x010a
        /*0742*/ 	.byte	0xff
	.zero		1


	//   ....[101]....
        /*0744*/ 	.word	0x00008760
        /*0748*/ 	.word	0x00000000
        /*074c*/ 	.word	0x00000000
        /*0750*/ 	.short	0x010a
        /*0752*/ 	.byte	0xff
	.zero		1


	//   ....[102]....
        /*0754*/ 	.word	0x000087c0
        /*0758*/ 	.word	0x00000000
        /*075c*/ 	.word	0x00000000
        /*0760*/ 	.short	0x010a
        /*0762*/ 	.byte	0xff
	.zero		1


	//   ....[103]....
        /*0764*/ 	.word	0x00008820
        /*0768*/ 	.word	0x00000000
        /*076c*/ 	.word	0x00000000
        /*0770*/ 	.short	0x010a
        /*0772*/ 	.byte	0xff
	.zero		1


	//   ....[104]....
        /*0774*/ 	.word	0x00008870
        /*0778*/ 	.word	0x0000000c
        /*077c*/ 	.word	0x00000070
        /*0780*/ 	.short	0x010a
        /*0782*/ 	.byte	0xff
	.zero		1


	//   ....[105]....
        /*0784*/ 	.word	0x000088d0
        /*0788*/ 	.word	0x00000000
        /*078c*/ 	.word	0x00000068
        /*0790*/ 	.short	0x010a
        /*0792*/ 	.byte	0xff
	.zero		1


	//   ....[106]....
        /*0794*/ 	.word	0x00008930
        /*0798*/ 	.word	0x00000000
        /*079c*/ 	.word	0x00000048
        /*07a0*/ 	.short	0x010a
        /*07a2*/ 	.byte	0xff
	.zero		1


	//   ....[107]....
        /*07a4*/ 	.word	0x00008990
        /*07a8*/ 	.word	0x00000006
        /*07ac*/ 	.word	0x00000048
        /*07b0*/ 	.short	0x010a
        /*07b2*/ 	.byte	0xff
	.zero		1


	//   ....[108]....
        /*07b4*/ 	.word	0x000089f0
        /*07b8*/ 	.word	0x00000000
        /*07bc*/ 	.word	0x00000000
        /*07c0*/ 	.short	0x010a
        /*07c2*/ 	.byte	0xff
	.zero		1


	//   ....[109]....
        /*07c4*/ 	.word	0x00008a50
        /*07c8*/ 	.word	0x00000000
        /*07cc*/ 	.word	0x00000000
        /*07d0*/ 	.short	0x010a
        /*07d2*/ 	.byte	0xff
	.zero		1


	//   ....[110]....
        /*07d4*/ 	.word	0x00008aa0
        /*07d8*/ 	.word	0x00000000
        /*07dc*/ 	.word	0x00000070
        /*07e0*/ 	.short	0x010a
        /*07e2*/ 	.byte	0xff
	.zero		1


	//   ....[111]....
        /*07e4*/ 	.word	0x00008af0
        /*07e8*/ 	.word	0x00000002
        /*07ec*/ 	.word	0x00000030
        /*07f0*/ 	.short	0x010a
        /*07f2*/ 	.byte	0xff
	.zero		1


	//   ....[112]....
        /*07f4*/ 	.word	0x00008b40
        /*07f8*/ 	.word	0x00000047
        /*07fc*/ 	.word	0x00000090
        /*0800*/ 	.short	0x010a
        /*0802*/ 	.byte	0xff
	.zero		1


	//   ....[113]....
        /*0804*/ 	.word	0x00008b90
        /*0808*/ 	.word	0x00000002
        /*080c*/ 	.word	0x00000030
        /*0810*/ 	.short	0x010a
        /*0812*/ 	.byte	0xff
	.zero		1


	//----- nvinfo : EIATTR_NUM_MBARRIERS
	.align		4
.L_47:
        /*0814*/ 	.byte	0x03, 0x38
        /*0816*/ 	.short	0x001e


	//----- nvinfo : EIATTR_EXIT_INSTR_OFFSETS
	.align		4
        /*0818*/ 	.byte	0x04, 0x1c
        /*081a*/ 	.short	(.L_49 - .L_48)


	//   ....[0]....
.L_48:
        /*081c*/ 	.word	0x00002f00


	//   ....[1]....
        /*0820*/ 	.word	0x000033f0


	//   ....[2]....
        /*0824*/ 	.word	0x00003450


	//   ....[3]....
        /*0828*/ 	.word	0x00004880


	//   ....[4]....
        /*082c*/ 	.word	0x00005850


	//   ....[5]....
        /*0830*/ 	.word	0x00005890


	//   ....[6]....
        /*0834*/ 	.word	0x00008120


	//   ....[7]....
        /*0838*/ 	.word	0x000081a0


	//   ....[8]....
        /*083c*/ 	.word	0x000081d0


	//   ....[9]....
        /*0840*/ 	.word	0x00008240


	//----- nvinfo : EIATTR_MAX_THREADS
	.align		4
.L_49:
        /*0844*/ 	.byte	0x04, 0x05
        /*0846*/ 	.short	(.L_51 - .L_50)
.L_50:
        /*0848*/ 	.word	0x00000100
        /*084c*/ 	.word	0x00000001
        /*0850*/ 	.word	0x00000001


	//----- nvinfo : EIATTR_CRS_STACK_SIZE
	.align		4
.L_51:
        /*0854*/ 	.byte	0x04, 0x1e
        /*0856*/ 	.short	(.L_53 - .L_52)
.L_52:
        /*0858*/ 	.word	0x00000000


	//----- nvinfo : EIATTR_CBANK_PARAM_SIZE
	.align		4
.L_53:
        /*085c*/ 	.byte	0x03, 0x19
        /*085e*/ 	.short	0x0800


	//----- nvinfo : EIATTR_PARAM_CBANK
	.align		4
        /*0860*/ 	.byte	0x04, 0x0a
        /*0862*/ 	.short	(.L_55 - .L_54)
	.align		4
.L_54:
        /*0864*/ 	.word	index@(.nv.constant0._ZN7cutlass13device_kernelINS_4gemm6kernel13GemmUniversalIN4cute5tupleIJiiiiEEENS1_10collective13CollectiveMmaINS1_35MainloopSm100TmaUmmaWarpSpecializedILi3ELi2ELi4ENS5_IJNS4_1CILi2EEESB_NSA_ILi1EEEEEEEENS5_IJNSA_ILi64EEESF_NSA_ILi128EEEEEENS_10tfloat32_tENS5_IJlSC_lEEESI_SJ_NS4_8TiledMMAINS4_8MMA_AtomIJNS4_17SM100_MMA_TF32_SSISI_SI_fLi64ELi64ELNS4_4UMMA5MajorE0ELSO_0ELNSN_7ScaleInE0ELSP_0EEEEEENS4_6LayoutINS5_IJSC_SC_SC_EEENS5_IJNSA_ILi0EEESU_SU_EEEEENS5_IJNS4_10UnderscoreESX_SX_EEEEENS4_23SM90_TMA_LOAD_MULTICASTENS4_14ComposedLayoutINS4_7SwizzleILi3ELi4ELi3EEENS4_18smem_ptr_flag_bitsILi32EEENSS_INS5_IJNSA_ILi8EEENSA_ILi32EEEEEENS5_IJS17_SC_EEEEEEEvNS4_8identityES10_S1B_vS1C_EENS_8epilogue10collective18CollectiveEpilogueINS1E_23Sm100TmaWarpSpecializedILi3ELi2ELi16ELb1ELb0EEEJSH_NS5_IJNSS_ISF_SC_EENSS_IS17_SC_EEEEESI_SJ_SI_SJ_NS1E_6fusion15FusionCallbacksIS1I_NS1M_17LinearCombinationISI_fSI_fLNS_15FloatRoundStyleE2EEESH_S1L_JEEENS4_5SM1004TMEM4LOAD26SM100_TMEM_LOAD_16dp128b8xENS4_13SM90_TMA_LOADES1B_NS4_17SM75_U32x4_LDSM_NENS4_14SM90_TMA_STOREES1B_NS4_17SM90_U32x4_STSM_NENS4_39AutoVectorizingCopyWithAssumedAlignmentILi128EEEEEEvvEEEEvNT_6ParamsE)
        /*0868*/ 	.short	0x0380
        /*086a*/ 	.short	0x0800


	//----- nvinfo : EIATTR_SW_WAR
	.align		4
.L_55:
        /*086c*/ 	.byte	0x04, 0x36
        /*086e*/ 	.short	(.L_57 - .L_56)
.L_56:
        /*0870*/ 	.word	0x00000008
.L_57:


//--------------------- .nv.callgraph             --------------------------
	.section	.nv.callgraph,"",@"SHT_CUDA_CALLGRAPH"
	.align	4
	.sectionentsize	8
	.align		4
        /*0000*/ 	.word	0x00000000
	.align		4
        /*0004*/ 	.word	0xffffffff
	.align		4
        /*0008*/ 	.word	index@(_ZN7cutlass13device_kernelINS_4gemm6kernel13GemmUniversalIN4cute5tupleIJiiiiEEENS1_10collective13CollectiveMmaINS1_35MainloopSm100TmaUmmaWarpSpecializedILi3ELi2ELi4ENS5_IJNS4_1CILi2EEESB_NSA_ILi1EEEEEEEENS5_IJNSA_ILi64EEESF_NSA_ILi128EEEEEENS_10tfloat32_tENS5_IJlSC_lEEESI_SJ_NS4_8TiledMMAINS4_8MMA_AtomIJNS4_17SM100_MMA_TF32_SSISI_SI_fLi64ELi64ELNS4_4UMMA5MajorE0ELSO_0ELNSN_7ScaleInE0ELSP_0EEEEEENS4_6LayoutINS5_IJSC_SC_SC_EEENS5_IJNSA_ILi0EEESU_SU_EEEEENS5_IJNS4_10UnderscoreESX_SX_EEEEENS4_23SM90_TMA_LOAD_MULTICASTENS4_14ComposedLayoutINS4_7SwizzleILi3ELi4ELi3EEENS4_18smem_ptr_flag_bitsILi32EEENSS_INS5_IJNSA_ILi8EEENSA_ILi32EEEEEENS5_IJS17_SC_EEEEEEEvNS4_8identityES10_S1B_vS1C_EENS_8epilogue10collective18CollectiveEpilogueINS1E_23Sm100TmaWarpSpecializedILi3ELi2ELi16ELb1ELb0EEEJSH_NS5_IJNSS_ISF_SC_EENSS_IS17_SC_EEEEESI_SJ_SI_SJ_NS1E_6fusion15FusionCallbacksIS1I_NS1M_17LinearCombinationISI_fSI_fLNS_15FloatRoundStyleE2EEESH_S1L_JEEENS4_5SM1004TMEM4LOAD26SM100_TMEM_LOAD_16dp128b8xENS4_13SM90_TMA_LOADES1B_NS4_17SM75_U32x4_LDSM_NENS4_14SM90_TMA_STOREES1B_NS4_17SM90_U32x4_STSM_NENS4_39AutoVectorizingCopyWithAssumedAlignmentILi128EEEEEEvvEEEEvNT_6ParamsE)
	.align		4
        /*000c*/ 	.word	index@(__assertfail)
	.align		4
        /*0010*/ 	.word	0x00000000
	.align		4
        /*0014*/ 	.word	0xfffffffe
	.align		4
        /*0018*/ 	.word	0x00000000
	.align		4
        /*001c*/ 	.word	0xfffffffd
	.align		4
        /*0020*/ 	.word	0x00000000
	.align		4
        /*0024*/ 	.word	0xfffffffc


//--------------------- .nv.constant4             --------------------------
	.section	.nv.constant4,"a",@progbits
	.align	8
	.align		8
.nv.constant4:
        /*0000*/ 	.dword	__assertfail
	.align		8
        /*0008*/ 	.dword	__unnamed_1
	.align		8
        /*0010*/ 	.dword	__unnamed_2
	.align		8
        /*0018*/ 	.dword	_ZN40_INTERNAL_3ec6752b_4_k_cu_bd536c14_347294cuda3std3__45__cpo5beginE
	.align		8
        /*0020*/ 	.dword	_ZN40_INTERNAL_3ec6752b_4_k_cu_bd536c14_347294cuda3std3__45__cpo3endE
	.align		8
        /*0028*/ 	.dword	_ZN40_INTERNAL_3ec6752b_4_k_cu_bd536c14_347294cuda3std3__45__cpo6cbeginE
	.align		8
        /*0030*/ 	.dword	_ZN40_INTERNAL_3ec6752b_4_k_cu_bd536c14_347294cuda3std3__45__cpo4cendE
	.align		8
        /*0038*/ 	.dword	_ZN40_INTERNAL_3ec6752b_4_k_cu_bd536c14_347294cuda3std3__442_GLOBAL__N__3ec6752b_4_k_cu_bd536c14_347296ignoreE
	.align		8
        /*0040*/ 	.dword	_ZN40_INTERNAL_3ec6752b_4_k_cu_bd536c14_347294cuda3std3__419piecewise_constructE
	.align		8
        /*0048*/ 	.dword	_ZN40_INTERNAL_3ec6752b_4_k_cu_bd536c14_347294cuda3std3__48in_placeE
	.align		8
        /*0050*/ 	.dword	_ZN40_INTERNAL_3ec6752b_4_k_cu_bd536c14_347294cuda3std6ranges3__45__cpo4swapE
	.align		8
        /*0058*/ 	.dword	_ZN40_INTERNAL_3ec6752b_4_k_cu_bd536c14_347294cuda3std6ranges3__45__cpo9iter_moveE
	.align		8
        /*0060*/ 	.dword	_ZN40_INTERNAL_3ec6752b_4_k_cu_bd536c14_347294cute7productE
	.align		8
        /*0068*/ 	.dword	_ZN40_INTERNAL_3ec6752b_4_k_cu_bd536c14_347294cute1_E
	.align		8
        /*0070*/ 	.dword	$str$25
	.align		8
        /*0078*/ 	.dword	$str$26
	.align		8
        /*0080*/ 	.dword	$str$27
	.align		8
        /*0088*/ 	.dword	$str$28


//--------------------- .text._ZN7cutlass13device_kernelINS_4gemm6kernel13GemmUniversalIN4cute5tupleIJiiiiEEENS1_10collective13CollectiveMmaINS1_35MainloopSm100TmaUmmaWarpSpecializedILi3ELi2ELi4ENS5_IJNS4_1CILi2EEESB_NSA_ILi1EEEEEEEENS5_IJNSA_ILi64EEESF_NSA_ILi128EEEEEENS_10tfloat32_tENS5_IJlSC_lEEESI_SJ_NS4_8TiledMMAINS4_8MMA_AtomIJNS4_17SM100_MMA_TF32_SSISI_SI_fLi64ELi64ELNS4_4UMMA5MajorE0ELSO_0ELNSN_7ScaleInE0ELSP_0EEEEEENS4_6LayoutINS5_IJSC_SC_SC_EEENS5_IJNSA_ILi0EEESU_SU_EEEEENS5_IJNS4_10UnderscoreESX_SX_EEEEENS4_23SM90_TMA_LOAD_MULTICASTENS4_14ComposedLayoutINS4_7SwizzleILi3ELi4ELi3EEENS4_18smem_ptr_flag_bitsILi32EEENSS_INS5_IJNSA_ILi8EEENSA_ILi32EEEEEENS5_IJS17_SC_EEEEEEEvNS4_8identityES10_S1B_vS1C_EENS_8epilogue10collective18CollectiveEpilogueINS1E_23Sm100TmaWarpSpecializedILi3ELi2ELi16ELb1ELb0EEEJSH_NS5_IJNSS_ISF_SC_EENSS_IS17_SC_EEEEESI_SJ_SI_SJ_NS1E_6fusion15FusionCallbacksIS1I_NS1M_17LinearCombinationISI_fSI_fLNS_15FloatRoundStyleE2EEESH_S1L_JEEENS4_5SM1004TMEM4LOAD26SM100_TMEM_LOAD_16dp128b8xENS4_13SM90_TMA_LOADES1B_NS4_17SM75_U32x4_LDSM_NENS4_14SM90_TMA_STOREES1B_NS4_17SM90_U32x4_STSM_NENS4_39AutoVectorizingCopyWithAssumedAlignmentILi128EEEEEEvvEEEEvNT_6ParamsE --------------------------
	.section	.text._ZN7cutlass13device_kernelINS_4gemm6kernel13GemmUniversalIN4cute5tupleIJiiiiEEENS1_10collective13CollectiveMmaINS1_35MainloopSm100TmaUmmaWarpSpecializedILi3ELi2ELi4ENS5_IJNS4_1CILi2EEESB_NSA_ILi1EEEEEEEENS5_IJNSA_ILi64EEESF_NSA_ILi128EEEEEENS_10tfloat32_tENS5_IJlSC_lEEESI_SJ_NS4_8TiledMMAINS4_8MMA_AtomIJNS4_17SM100_MMA_TF32_SSISI_SI_fLi64ELi64ELNS4_4UMMA5MajorE0ELSO_0ELNSN_7ScaleInE0ELSP_0EEEEEENS4_6LayoutINS5_IJSC_SC_SC_EEENS5_IJNSA_ILi0EEESU_SU_EEEEENS5_IJNS4_10UnderscoreESX_SX_EEEEENS4_23SM90_TMA_LOAD_MULTICASTENS4_14ComposedLayoutINS4_7SwizzleILi3ELi4ELi3EEENS4_18smem_ptr_flag_bitsILi32EEENSS_INS5_IJNSA_ILi8EEENSA_ILi32EEEEEENS5_IJS17_SC_EEEEEEEvNS4_8identityES10_S1B_vS1C_EENS_8epilogue10collective18CollectiveEpilogueINS1E_23Sm100TmaWarpSpecializedILi3ELi2ELi16ELb1ELb0EEEJSH_NS5_IJNSS_ISF_SC_EENSS_IS17_SC_EEEEESI_SJ_SI_SJ_NS1E_6fusion15FusionCallbacksIS1I_NS1M_17LinearCombinationISI_fSI_fLNS_15FloatRoundStyleE2EEESH_S1L_JEEENS4_5SM1004TMEM4LOAD26SM100_TMEM_LOAD_16dp128b8xENS4_13SM90_TMA_LOADES1B_NS4_17SM75_U32x4_LDSM_NENS4_14SM90_TMA_STOREES1B_NS4_17SM90_U32x4_STSM_NENS4_39AutoVectorizingCopyWithAssumedAlignmentILi128EEEEEEvvEEEEvNT_6ParamsE,"ax",@progbits
	.align	128
.text._ZN7cutlass13device_kernelINS_4gemm6kernel13GemmUniversalIN4cute5tupleIJiiiiEEENS1_10collective13CollectiveMmaINS1_35MainloopSm100TmaUmmaWarpSpecializedILi3ELi2ELi4ENS5_IJNS4_1CILi2EEESB_NSA_ILi1EEEEEEEENS5_IJNSA_ILi64EEESF_NSA_ILi128EEEEEENS_10tfloat32_tENS5_IJlSC_lEEESI_SJ_NS4_8TiledMMAINS4_8MMA_AtomIJNS4_17SM100_MMA_TF32_SSISI_SI_fLi64ELi64ELNS4_4UMMA5MajorE0ELSO_0ELNSN_7ScaleInE0ELSP_0EEEEEENS4_6LayoutINS5_IJSC_SC_SC_EEENS5_IJNSA_ILi0EEESU_SU_EEEEENS5_IJNS4_10UnderscoreESX_SX_EEEEENS4_23SM90_TMA_LOAD_MULTICASTENS4_14ComposedLayoutINS4_7SwizzleILi3ELi4ELi3EEENS4_18smem_ptr_flag_bitsILi32EEENSS_INS5_IJNSA_ILi8EEENSA_ILi32EEEEEENS5_IJS17_SC_EEEEEEEvNS4_8identityES10_S1B_vS1C_EENS_8epilogue10collective18CollectiveEpilogueINS1E_23Sm100TmaWarpSpecializedILi3ELi2ELi16ELb1ELb0EEEJSH_NS5_IJNSS_ISF_SC_EENSS_IS17_SC_EEEEESI_SJ_SI_SJ_NS1E_6fusion15FusionCallbacksIS1I_NS1M_17LinearCombinationISI_fSI_fLNS_15FloatRoundStyleE2EEESH_S1L_JEEENS4_5SM1004TMEM4LOAD26SM100_TMEM_LOAD_16dp128b8xENS4_13SM90_TMA_LOADES1B_NS4_17SM75_U32x4_LDSM_NENS4_14SM90_TMA_STOREES1B_NS4_17SM90_U32x4_STSM_NENS4_39AutoVectorizingCopyWithAssumedAlignmentILi128EEEEEEvvEEEEvNT_6ParamsE:
        .type           _ZN7cutlass13device_kernelINS_4gemm6kernel13GemmUniversalIN4cute5tupleIJiiiiEEENS1_10collective13CollectiveMmaINS1_35MainloopSm100TmaUmmaWarpSpecializedILi3ELi2ELi4ENS5_IJNS4_1CILi2EEESB_NSA_ILi1EEEEEEEENS5_IJNSA_ILi64EEESF_NSA_ILi128EEEEEENS_10tfloat32_tENS5_IJlSC_lEEESI_SJ_NS4_8TiledMMAINS4_8MMA_AtomIJNS4_17SM100_MMA_TF32_SSISI_SI_fLi64ELi64ELNS4_4UMMA5MajorE0ELSO_0ELNSN_7ScaleInE0ELSP_0EEEEEENS4_6LayoutINS5_IJSC_SC_SC_EEENS5_IJNSA_ILi0EEESU_SU_EEEEENS5_IJNS4_10UnderscoreESX_SX_EEEEENS4_23SM90_TMA_LOAD_MULTICASTENS4_14ComposedLayoutINS4_7SwizzleILi3ELi4ELi3EEENS4_18smem_ptr_flag_bitsILi32EEENSS_INS5_IJNSA_ILi8EEENSA_ILi32EEEEEENS5_IJS17_SC_EEEEEEEvNS4_8identityES10_S1B_vS1C_EENS_8epilogue10collective18CollectiveEpilogueINS1E_23Sm100TmaWarpSpecializedILi3ELi2ELi16ELb1ELb0EEEJSH_NS5_IJNSS_ISF_SC_EENSS_IS17_SC_EEEEESI_SJ_SI_SJ_NS1E_6fusion15FusionCallbacksIS1I_NS1M_17LinearCombinationISI_fSI_fLNS_15FloatRoundStyleE2EEESH_S1L_JEEENS4_5SM1004TMEM4LOAD26SM100_TMEM_LOAD_16dp128b8xENS4_13SM90_TMA_LOADES1B_NS4_17SM75_U32x4_LDSM_NENS4_14SM90_TMA_STOREES1B_NS4_17SM90_U32x4_STSM_NENS4_39AutoVectorizingCopyWithAssumedAlignmentILi128EEEEEEvvEEEEvNT_6ParamsE,@function
        .size           _ZN7cutlass13device_kernelINS_4gemm6kernel13GemmUniversalIN4cute5tupleIJiiiiEEENS1_10collective13CollectiveMmaINS1_35MainloopSm100TmaUmmaWarpSpecializedILi3ELi2ELi4ENS5_IJNS4_1CILi2EEESB_NSA_ILi1EEEEEEEENS5_IJNSA_ILi64EEESF_NSA_ILi128EEEEEENS_10tfloat32_tENS5_IJlSC_lEEESI_SJ_NS4_8TiledMMAINS4_8MMA_AtomIJNS4_17SM100_MMA_TF32_SSISI_SI_fLi64ELi64ELNS4_4UMMA5MajorE0ELSO_0ELNSN_7ScaleInE0ELSP_0EEEEEENS4_6LayoutINS5_IJSC_SC_SC_EEENS5_IJNSA_ILi0EEESU_SU_EEEEENS5_IJNS4_10UnderscoreESX_SX_EEEEENS4_23SM90_TMA_LOAD_MULTICASTENS4_14ComposedLayoutINS4_7SwizzleILi3ELi4ELi3EEENS4_18smem_ptr_flag_bitsILi32EEENSS_INS5_IJNSA_ILi8EEENSA_ILi32EEEEEENS5_IJS17_SC_EEEEEEEvNS4_8identityES10_S1B_vS1C_EENS_8epilogue10collective18CollectiveEpilogueINS1E_23Sm100TmaWarpSpecializedILi3ELi2ELi16ELb1ELb0EEEJSH_NS5_IJNSS_ISF_SC_EENSS_IS17_SC_EEEEESI_SJ_SI_SJ_NS1E_6fusion15FusionCallbacksIS1I_NS1M_17LinearCombinationISI_fSI_fLNS_15FloatRoundStyleE2EEESH_S1L_JEEENS4_5SM1004TMEM4LOAD26SM100_TMEM_LOAD_16dp128b8xENS4_13SM90_TMA_LOADES1B_NS4_17SM75_U32x4_LDSM_NENS4_14SM90_TMA_STOREES1B_NS4_17SM90_U32x4_STSM_NENS4_39AutoVectorizingCopyWithAssumedAlignmentILi128EEEEEEvvEEEEvNT_6ParamsE,(.L_x_162 - _ZN7cutlass13device_kernelINS_4gemm6kernel13GemmUniversalIN4cute5tupleIJiiiiEEENS1_10collective13CollectiveMmaINS1_35MainloopSm100TmaUmmaWarpSpecializedILi3ELi2ELi4ENS5_IJNS4_1CILi2EEESB_NSA_ILi1EEEEEEEENS5_IJNSA_ILi64EEESF_NSA_ILi128EEEEEENS_10tfloat32_tENS5_IJlSC_lEEESI_SJ_NS4_8TiledMMAINS4_8MMA_AtomIJNS4_17SM100_MMA_TF32_SSISI_SI_fLi64ELi64ELNS4_4UMMA5MajorE0ELSO_0ELNSN_7ScaleInE0ELSP_0EEEEEENS4_6LayoutINS5_IJSC_SC_SC_EEENS5_IJNSA_ILi0EEESU_SU_EEEEENS5_IJNS4_10UnderscoreESX_SX_EEEEENS4_23SM90_TMA_LOAD_MULTICASTENS4_14ComposedLayoutINS4_7SwizzleILi3ELi4ELi3EEENS4_18smem_ptr_flag_bitsILi32EEENSS_INS5_IJNSA_ILi8EEENSA_ILi32EEEEEENS5_IJS17_SC_EEEEEEEvNS4_8identityES10_S1B_vS1C_EENS_8epilogue10collective18CollectiveEpilogueINS1E_23Sm100TmaWarpSpecializedILi3ELi2ELi16ELb1ELb0EEEJSH_NS5_IJNSS_ISF_SC_EENSS_IS17_SC_EEEEESI_SJ_SI_SJ_NS1E_6fusion15FusionCallbacksIS1I_NS1M_17LinearCombinationISI_fSI_fLNS_15FloatRoundStyleE2EEESH_S1L_JEEENS4_5SM1004TMEM4LOAD26SM100_TMEM_LOAD_16dp128b8xENS4_13SM90_TMA_LOADES1B_NS4_17SM75_U32x4_LDSM_NENS4_14SM90_TMA_STOREES1B_NS4_17SM90_U32x4_STSM_NENS4_39AutoVectorizingCopyWithAssumedAlignmentILi128EEEEEEvvEEEEvNT_6ParamsE)
        .other          _ZN7cutlass13device_kernelINS_4gemm6kernel13GemmUniversalIN4cute5tupleIJiiiiEEENS1_10collective13CollectiveMmaINS1_35MainloopSm100TmaUmmaWarpSpecializedILi3ELi2ELi4ENS5_IJNS4_1CILi2EEESB_NSA_ILi1EEEEEEEENS5_IJNSA_ILi64EEESF_NSA_ILi128EEEEEENS_10tfloat32_tENS5_IJlSC_lEEESI_SJ_NS4_8TiledMMAINS4_8MMA_AtomIJNS4_17SM100_MMA_TF32_SSISI_SI_fLi64ELi64ELNS4_4UMMA5MajorE0ELSO_0ELNSN_7ScaleInE0ELSP_0EEEEEENS4_6LayoutINS5_IJSC_SC_SC_EEENS5_IJNSA_ILi0EEESU_SU_EEEEENS5_IJNS4_10UnderscoreESX_SX_EEEEENS4_23SM90_TMA_LOAD_MULTICASTENS4_14ComposedLayoutINS4_7SwizzleILi3ELi4ELi3EEENS4_18smem_ptr_flag_bitsILi32EEENSS_INS5_IJNSA_ILi8EEENSA_ILi32EEEEEENS5_IJS17_SC_EEEEEEEvNS4_8identityES10_S1B_vS1C_EENS_8epilogue10collective18CollectiveEpilogueINS1E_23Sm100TmaWarpSpecializedILi3ELi2ELi16ELb1ELb0EEEJSH_NS5_IJNSS_ISF_SC_EENSS_IS17_SC_EEEEESI_SJ_SI_SJ_NS1E_6fusion15FusionCallbacksIS1I_NS1M_17LinearCombinationISI_fSI_fLNS_15FloatRoundStyleE2EEESH_S1L_JEEENS4_5SM1004TMEM4LOAD26SM100_TMEM_LOAD_16dp128b8xENS4_13SM90_TMA_LOADES1B_NS4_17SM75_U32x4_LDSM_NENS4_14SM90_TMA_STOREES1B_NS4_17SM90_U32x4_STSM_NENS4_39AutoVectorizingCopyWithAssumedAlignmentILi128EEEEEEvvEEEEvNT_6ParamsE,@"STO_CUDA_ENTRY STV_DEFAULT"
_ZN7cutlass13device_kernelINS_4gemm6kernel13GemmUniversalIN4cute5tupleIJiiiiEEENS1_10collective13CollectiveMmaINS1_35MainloopSm100TmaUmmaWarpSpecializedILi3ELi2ELi4ENS5_IJNS4_1CILi2EEESB_NSA_ILi1EEEEEEEENS5_IJNSA_ILi64EEESF_NSA_ILi128EEEEEENS_10tfloat32_tENS5_IJlSC_lEEESI_SJ_NS4_8TiledMMAINS4_8MMA_AtomIJNS4_17SM100_MMA_TF32_SSISI_SI_fLi64ELi64ELNS4_4UMMA5MajorE0ELSO_0ELNSN_7ScaleInE0ELSP_0EEEEEENS4_6LayoutINS5_IJSC_SC_SC_EEENS5_IJNSA_ILi0EEESU_SU_EEEEENS5_IJNS4_10UnderscoreESX_SX_EEEEENS4_23SM90_TMA_LOAD_MULTICASTENS4_14ComposedLayoutINS4_7SwizzleILi3ELi4ELi3EEENS4_18smem_ptr_flag_bitsILi32EEENSS_INS5_IJNSA_ILi8EEENSA_ILi32EEEEEENS5_IJS17_SC_EEEEEEEvNS4_8identityES10_S1B_vS1C_EENS_8epilogue10collective18CollectiveEpilogueINS1E_23Sm100TmaWarpSpecializedILi3ELi2ELi16ELb1ELb0EEEJSH_NS5_IJNSS_ISF_SC_EENSS_IS17_SC_EEEEESI_SJ_SI_SJ_NS1E_6fusion15FusionCallbacksIS1I_NS1M_17LinearCombinationISI_fSI_fLNS_15FloatRoundStyleE2EEESH_S1L_JEEENS4_5SM1004TMEM4LOAD26SM100_TMEM_LOAD_16dp128b8xENS4_13SM90_TMA_LOADES1B_NS4_17SM75_U32x4_LDSM_NENS4_14SM90_TMA_STOREES1B_NS4_17SM90_U32x4_STSM_NENS4_39AutoVectorizingCopyWithAssumedAlignmentILi128EEEEEEvvEEEEvNT_6ParamsE:
[----:B------:R-:W1:Y:S01]  /*0000*/  LDC R1, c[0x0][0x37c] ;  /* 0x0000df00ff017b82 */ /* 0x000e620000000800 */
[----:B------:R-:W2:Y:S01]  /*0010*/  S2R R64, SR_TID.X ;  /* 0x0000000000407919 */ /* 0x000ea20000002100 */
[----:B------:R-:W3:Y:S01]  /*0020*/  LDCU.64 UR8, c[0x0][0x890] ;  /* 0x00011200ff0877ac */ /* 0x000ee20008000a00 */
[----:B------:R-:W-:Y:S02]  /*0030*/  PRMT R53, RZ, 0x7610, R53 ;  /* 0x00007610ff357816 */ /* 0x000fe40000000035 */
[----:B------:R-:W-:Y:S01]  /*0040*/  ELECT P4, URZ, PT ;  /* 0x0000000000ff782f */ /* 0x000fe20003880000 */
[----:B---3--:R-:W-:-:S04]  /*0050*/  UISETP.NE.U32.AND UP0, UPT, UR8, URZ, UPT ;  /* 0x000000ff0800728c */ /* 0x008fc8000bf05070 */
[----:B------:R-:W-:Y:S01]  /*0060*/  UISETP.NE.AND.EX UP0, UPT, UR9, URZ, UPT, UP0 ;  /* 0x000000ff0900728c */ /* 0x000fe2000bf05300 */
[----:B--2---:R-:W-:-:S05]  /*0070*/  SHF.R.U32.HI R54, RZ, 0x5, R64 ;  /* 0x00000005ff367819 */ /* 0x004fca0000011640 */
[----:B------:R-:W2:Y:S02]  /*0080*/  SHFL.IDX PT, R0, R54, RZ, 0x1f ;  /* 0x00001fff36007589 */ /* 0x000ea400000e0000 */
[----:B--2---:R-:W-:Y:S01]  /*0090*/  R2UR UR22, R0 ;  /* 0x00000000001672ca */ /* 0x004fe200000e0000 */
[----:B-1----:R-:W-:-:S14]  /*00a0*/  BRA.U UP0, `(.L_x_0) ;  /* 0x0000000100307547 */ /* 0x002fdc000b800000 */
[----:B------:R-:W1:Y:S02]  /*00b0*/  LDCU.64 UR4, c[0x0][0x888] ;  /* 0x00011100ff0477ac */ /* 0x000e640008000a00 */
[----:B-1----:R-:W-:-:S04]  /*00c0*/  UISETP.NE.U32.AND UP0, UPT, UR4, URZ, UPT ;  /* 0x000000ff0400728c */ /* 0x002fc8000bf05070 */
[----:B------:R-:W-:-:S09]  /*00d0*/  UISETP.NE.AND.EX UP0, UPT, UR5, URZ, UPT, UP0 ;  /* 0x000000ff0500728c */ /* 0x000fd2000bf05300 */
[----:B------:R-:W-:Y:S05]  /*00e0*/  BRA.U !UP0, `(.L_x_1) ;  /* 0x0000000108147547 */ /* 0x000fea000b800000 */
[----:B------:R-:W1:Y:S01]  /*00f0*/  LDC.64 R26, c[0x0][0x888] ;  /* 0x00022200ff1a7b82 */ /* 0x000e620000000a00 */
[----:B------:R-:W1:Y:S02]  /*0100*/  LDCU.64 UR4, c[0x0][0x358] ;  /* 0x00006b00ff0477ac */ /* 0x000e640008000a00 */
[----:B-1----:R1:W5:Y:S01]  /*0110*/  LDG.E R26, desc[UR4][R26.64] ;  /* 0x000000041a1a7981 */ /* 0x002362000c1e1900 */
[----:B------:R-:W-:Y:S01]  /*0120*/  HFMA2 R53, -RZ, RZ, 0, 5.9604644775390625e-08 ;  /* 0x00000001ff357431 */ /* 0x000fe200000001ff */
[----:B------:R-:W-:Y:S05]  /*0130*/  BRA `(.L_x_0) ;  /* 0x00000000000c7947 */ /* 0x000fea0003800000 */
.L_x_1:
[----:B------:R-:W1:Y:S01]  /*0140*/  LDCU UR4, c[0x0][0x880] ;  /* 0x00011000ff0477ac */ /* 0x000e620008000800 */
[----:B------:R-:W-:Y:S01]  /*0150*/  HFMA2 R53, -RZ, RZ, 0, 5.9604644775390625e-08 ;  /* 0x00000001ff357431 */ /* 0x000fe200000001ff */
[----:B-1----:R-:W-:-:S07]  /*0160*/  MOV R26, UR4 ;  /* 0x00000004001a7c02 */ /* 0x002fce0008000f00 */
.L_x_0:
[----:B------:R-:W2:Y:S02]  /*0170*/  LDCU.64 UR4, c[0x0][0x8b0] ;  /* 0x00011600ff0477ac */ /* 0x000ea40008000a00 */
[----:B--2---:R-:W-:-:S04]  /*0180*/  UISETP.NE.U32.AND UP0, UPT, UR4, URZ, UPT ;  /* 0x000000ff0400728c */ /* 0x004fc8000bf05070 */
[----:B------:R-:W-:-:S09]  /*0190*/  UISETP.NE.AND.EX UP0, UPT, UR5, URZ, UPT, UP0 ;  /* 0x000000ff0500728c */ /* 0x000fd2000bf05300 */
[----:B------:R-:W-:Y:S05]  /*01a0*/  BRA.U UP0, `(.L_x_2) ;  /* 0x0000000100287547 */ /* 0x000fea000b800000 */
[----:B------:R-:W2:Y:S02]  /*01b0*/  LDCU.64 UR4, c[0x0][0x8a8] ;  /* 0x00011500ff0477ac */ /* 0x000ea40008000a00 */
[----:B--2---:R-:W-:-:S04]  /*01c0*/  UISETP.NE.U32.AND UP0, UPT, UR4, URZ, UPT ;  /* 0x000000ff0400728c */ /* 0x004fc8000bf05070 */
[----:B------:R-:W-:-:S09]  /*01d0*/  UISETP.NE.AND.EX UP0, UPT, UR5, URZ, UPT, UP0 ;  /* 0x000000ff0500728c */ /* 0x000fd2000bf05300 */
[----:B------:R-:W-:Y:S05]  /*01e0*/  BRA.U !UP0, `(.L_x_3) ;  /* 0x0000000108107547 */ /* 0x000fea000b800000 */
[----:B------:R-:W2:Y:S01]  /*01f0*/  LDC.64 R24, c[0x0][0x8a8] ;  /* 0x00022a00ff187b82 */ /* 0x000ea20000000a00 */
[----:B------:R-:W2:Y:S02]  /*0200*/  LDCU.64 UR4, c[0x0][0x358] ;  /* 0x00006b00ff0477ac */ /* 0x000ea40008000a00 */
[----:B--2---:R2:W5:Y:S01]  /*0210*/  LDG.E R24, desc[UR4][R24.64] ;  /* 0x0000000418187981 */ /* 0x004562000c1e1900 */
[----:B------:R-:W-:Y:S05]  /*0220*/  BRA `(.L_x_2) ;  /* 0x0000000000087947 */ /* 0x000fea0003800000 */
.L_x_3:
[----:B------:R-:W2:Y:S02]  /*0230*/  LDCU UR4, c[0x0][0x8a0] ;  /* 0x00011400ff0477ac */ /* 0x000ea40008000800 */
[----:B--2---:R-:W-:Y:S02]  /*0240*/  MOV R24, UR4 ;  /* 0x0000000400187c02 */ /* 0x004fe40008000f00 */
.L_x_2:
[----:B------:R-:W-:Y:S01]  /*0250*/  IMAD.U32 R0, RZ, RZ, UR22 ;  /* 0x00000016ff007e24 */ /* 0x000fe2000f8e00ff */
[----:B------:R-:W-:Y:S04]  /*0260*/  BSSY.RECONVERGENT B0, `(.L_x_4) ;  /* 0x000000c000007945 */ /* 0x000fe80003800200 */
[C---:B------:R-:W-:Y:S02]  /*0270*/  ISETP.NE.OR P1, PT, R0.reuse, 0x1, !P4 ;  /* 0x000000010000780c */ /* 0x040fe40006725670 */
[----:B------:R-:W-:-:S11]  /*0280*/  ISETP.NE.OR P0, PT, R0, 0x3, !P4 ;  /* 0x000000030000780c */ /* 0x000fd60006705670 */
[----:B------:R-:W-:Y:S05]  /*0290*/  @P1 BRA `(.L_x_5) ;  /* 0x0000000000201947 */ /* 0x000fea0003800000 */
[----:B------:R-:W3:Y:S02]  /*02a0*/  LDCU.64 UR4, c[0x0][0x348] ;  /* 0x00006900ff0477ac */ /* 0x000ee40008000a00 */
[----:B---3--:R-:W-:Y:S02]  /*02b0*/  UIADD3 UR6, UP1, UPT, UR4, 0x80, URZ ;  /* 0x0000008004067890 */ /* 0x008fe4000ff3e0ff */
[----:B------:R-:W-:Y:S02]  /*02c0*/  UIADD3 UR4, UP0, UPT, UR4, 0x180, URZ ;  /* 0x0000018004047890 */ /* 0x000fe4000ff1e0ff */
[----:B------:R-:W-:Y:S02]  /*02d0*/  UIADD3.X UR7, UPT, UPT, URZ, UR5, URZ, UP1, !UPT ;  /* 0x00000005ff077290 */ /* 0x000fe40008ffe4ff */
[----:B------:R-:W-:-:S07]  /*02e0*/  UIADD3.X UR5, UPT, UPT, URZ, UR5, URZ, UP0, !UPT ;  /* 0x00000005ff057290 */ /* 0x000fce00087fe4ff */
[----:B------:R3:W-:Y:S02]  /*02f0*/  UTMACCTL.PF [UR6] ;  /* 0x00000000060079b9 */ /* 0x0007e40008040000 */
[----:B------:R3:W-:Y:S02]  /*0300*/  UTMACCTL.PF [UR4] ;  /* 0x00000000040079b9 */ /* 0x0007e40008040000 */
[----:B---3--:R-:W-:Y:S01]  /*0310*/  NOP ;  /* 0x0000000000007918 */ /* 0x008fe20000000000 */
.L_x_5:
[----:B------:R-:W-:Y:S05]  /*0320*/  BSYNC.RECONVERGENT B0 ;  /* 0x0000000000007941 */ /* 0x000fea0003800200 */
.L_x_4:
[----:B------:R-:W-:Y:S04]  /*0330*/  BSSY.RECONVERGENT B0, `(.L_x_6) ;  /* 0x000000a000007945 */ /* 0x000fe80003800200 */
        /* <DEDUP_REMOVED lines=9> */
.L_x_7:
[----:B------:R-:W-:Y:S05]  /*03d0*/  BSYNC.RECONVERGENT B0 ;  /* 0x0000000000007941 */ /* 0x000fea0003800200 */
.L_x_6:
[----:B------:R-:W3:Y:S01]  /*03e0*/  LDCU.64 UR4, c[0x0][0x888] ;  /* 0x00011100ff0477ac */ /* 0x000ee20008000a00 */
[----:B------:R-:W-:Y:S02]  /*03f0*/  UISETP.EQ.U32.AND UP1, UPT, UR8, URZ, UPT ;  /* 0x000000ff0800728c */ /* 0x000fe4000bf22070 */
[----:B------:R-:W-:Y:S02]  /*0400*/  UPLOP3.LUT UP3, UPT, UPT, UPT, UPT, 0x80, 0x8 ;  /* 0x000000000008789c */ /* 0x000fe40003f6f070 */
[----:B---3--:R-:W-:-:S04]  /*0410*/  UISETP.NE.U32.AND UP0, UPT, UR4, URZ, UPT ;  /* 0x000000ff0400728c */ /* 0x008fc8000bf05070 */
[----:B------:R-:W-:-:S04]  /*0420*/  UISETP.NE.AND.EX UP0, UPT, UR5, URZ, UPT, UP0 ;  /* 0x000000ff0500728c */ /* 0x000fc8000bf05300 */
[----:B------:R-:W-:-:S04]  /*0430*/  UISETP.EQ.OR.EX UP2, UPT, UR9, URZ, !UP0, UP1 ;  /* 0x000000ff0900728c */ /* 0x000fc8000c742710 */
[----:B------:R-:W-:-:S06]  /*0440*/  UP2UR UR4, UPR, URZ, 0x4 ;  /* 0x00000004ff047883 */ /* 0x000fcc0008000000 */
[----:B------:R-:W-:Y:S01]  /*0450*/  MOV R57, UR4 ;  /* 0x0000000400397c02 */ /* 0x000fe20008000f00 */
[----:B------:R-:W-:Y:S06]  /*0460*/  BRA.U !UP2, `(.L_x_8) ;  /* 0x000000010a207547 */ /* 0x000fec000b800000 */
[----:B------:R-:W-:Y:S01]  /*0470*/  UISETP.NE.U32.AND UP1, UPT, UR8, URZ, UPT ;  /* 0x000000ff0800728c */ /* 0x000fe2000bf25070 */
[----:B-----5:R-:W-:Y:S01]  /*0480*/  FSETP.NEU.AND P0, PT, R26, RZ, PT ;  /* 0x000000ff1a00720b */ /* 0x020fe20003f0d000 */
[----:B------:R-:W-:Y:S02]  /*0490*/  USEL UR4, URZ, 0xffffffff, UP0 ;  /* 0xffffffffff047887 */ /* 0x000fe40008000000 */
[----:B------:R-:W-:-:S10]  /*04a0*/  UISETP.NE.AND.EX UP1, UPT, UR9, URZ, UPT, UP1 ;  /* 0x000000ff0900728c */ /* 0x000fd4000bf25310 */
[----:B------:R-:W-:Y:S01]  /*04b0*/  VOTEU.ANY UP0, P0 ;  /* 0x0000000000ff7886 */ /* 0x000fe20000000100 */
[----:B------:R-:W-:-:S04]  /*04c0*/  @!UP1 USEL UR4, URZ, 0xffffffff, UP0 ;  /* 0xffffffffff049887 */ /* 0x000fc80008000000 */
[----:B------:R-:W-:-:S04]  /*04d0*/  ULOP3.LUT UR4, UR4, 0x1, URZ, 0xc0, !UPT ;  /* 0x0000000104047892 */ /* 0x000fc8000f8ec0ff */
[----:B------:R-:W-:-:S11]  /*04e0*/  UISETP.NE.U32.AND UP3, UPT, UR4, 0x1, UPT ;  /* 0x000000010400788c */ /* 0x000fd6000bf65070 */
.L_x_8:
[----:B------:R-:W3:Y:S01]  /*04f0*/  SHFL.IDX PT, R2, R54, RZ, 0x1f ;  /* 0x00001fff36027589 */ /* 0x000ee200000e0000 */
[----:B------:R-:W-:-:S04]  /*0500*/  UISETP.NE.AND UP0, UPT, UR22, 0x2, UPT ;  /* 0x000000021600788c */ /* 0x000fc8000bf05270 */
[----:B------:R-:W-:Y:S01]  /*0510*/  USEL UR38, URZ, 0x1, UP0 ;  /* 0x00000001ff267887 */ /* 0x000fe20008000000 */
[----:B---3--:R-:W-:-:S13]  /*0520*/  ISETP.NE.AND P0, PT, R2, RZ, PT ;  /* 0x000000ff0200720c */ /* 0x008fda0003f05270 */
[----:B------:R-:W-:Y:S05]  /*0530*/  @P0 BRA `(.L_x_9) ;  /* 0x0000000000500947 */ /* 0x000fea0003800000 */
[----:B------:R-:W3:Y:S01]  /*0540*/  S2UR UR4, SR_CgaCtaId ;  /* 0x00000000000479c3 */ /* 0x000ee20000008800 */
[----:B------:R-:W-:Y:S01]  /*0550*/  UMOV UR5, 0x400 ;  /* 0x0000040000057882 */ /* 0x000fe20000000000 */
[----:B------:R-:W-:Y:S01]  /*0560*/  UMOV UR8, 0x1 ;  /* 0x0000000100087882 */ /* 0x000fe20000000000 */
[----:B------:R-:W-:Y:S01]  /*0570*/  UMOV UR6, 0x3 ;  /* 0x0000000300067882 */ /* 0x000fe20000000000 */
[----:B------:R-:W-:-:S04]  /*0580*/  UIADD3 UR8, UPT, UPT, -UR8, 0x100000, URZ ;  /* 0x0010000008087890 */ /* 0x000fc8000fffe1ff */
[----:B------:R-:W-:Y:S02]  /*0590*/  USHF.L.U32 UR9, UR8, 0xb, URZ ;  /* 0x0000000b08097899 */ /* 0x000fe400080006ff */
[----:B------:R-:W-:Y:S02]  /*05a0*/  USHF.L.U32 UR8, UR8, 0x1, URZ ;  /* 0x0000000108087899 */ /* 0x000fe400080006ff */
[----:B------:R-:W-:-:S04]  /*05b0*/  UIADD3 UR6, UPT, UPT, -UR6, 0x100000, URZ ;  /* 0x0010000006067890 */ /* 0x000fc8000fffe1ff */
[----:B------:R-:W-:Y:S02]  /*05c0*/  USHF.L.U32 UR7, UR6, 0xb, URZ ;  /* 0x0000000b06077899 */ /* 0x000fe400080006ff */
[----:B------:R-:W-:Y:S01]  /*05d0*/  USHF.L.U32 UR6, UR6, 0x1, URZ ;  /* 0x0000000106067899 */ /* 0x000fe200080006ff */
[----:B------:R-:W-:Y:S01]  /*05e0*/  ELECT P0, URZ, PT ;  /* 0x0000000000ff782f */ /* 0x000fe20003800000 */
[----:B---3--:R-:W-:Y:S01]  /*05f0*/  ULEA UR4, UR4, UR5, 0x18 ;  /* 0x0000000504047291 */ /* 0x008fe2000f8ec0ff */
[----:B------:R-:W3:Y:S11]  /*0600*/  FENCE.VIEW.ASYNC.S ;  /* 0x00000000000073c6 */ /* 0x000ef60000000000 */
[----:B---3--:R3:W4:Y:S01]  /*0610*/  SYNCS.EXCH.64 URZ, [UR4], UR8 ;  /* 0x0000000804ff75b2 */ /* 0x0087220008000100 */
[----:B------:R3:W1:Y:S01]  /*0620*/  SYNCS.EXCH.64 URZ, [UR4+0x18], UR6 ;  /* 0x0000180604ff75b2 */ /* 0x0006620008000100 */
[----:B------:R3:W1:Y:S01]  /*0630*/  SYNCS.EXCH.64 URZ, [UR4+0x8], UR8 ;  /* 0x0000080804ff75b2 */ /* 0x0006620008000100 */
[----:B------:R3:W1:Y:S01]  /*0640*/  SYNCS.EXCH.64 URZ, [UR4+0x20], UR6 ;  /* 0x0000200604ff75b2 */ /* 0x0006620008000100 */
[----:B------:R3:W1:Y:S01]  /*0650*/  SYNCS.EXCH.64 URZ, [UR4+0x10], UR8 ;  /* 0x0000100804ff75b2 */ /* 0x0006620008000100 */
[----:B------:R3:W1:Y:S01]  /*0660*/  SYNCS.EXCH.64 URZ, [UR4+0x28], UR6 ;  /* 0x0000280604ff75b2 */ /* 0x0006620008000100 */
[----:B------:R-:W-:Y:S01]  /*0670*/  NOP ;  /* 0x0000000000007918 */ /* 0x000fe20000000000 */
.L_x_9:
[----:B------:R-:W2:Y:S01]  /*0680*/  SHFL.IDX PT, R2, R54, RZ, 0x1f ;  /* 0x00001fff36027589 */ /* 0x000ea200000e0000 */
[----:B------:R-:W-:Y:S01]  /*0690*/  NOP ;  /* 0x0000000000007918 */ /* 0x000fe20000000000 */
[----:B--2---:R-:W-:-:S13]  /*06a0*/  ISETP.NE.AND P0, PT, R2, 0x1, PT ;  /* 0x000000010200780c */ /* 0x004fda0003f05270 */
[----:B------:R-:W-:Y:S05]  /*06b0*/  @P0 BRA `(.L_x_10) ;  /* 0x0000000000500947 */ /* 0x000fea0003800000 */
[----:B---3--:R-:W2:Y:S01]  /*06c0*/  S2UR UR4, SR_CgaCtaId ;  /* 0x00000000000479c3 */ /* 0x008ea20000008800 */
        /* <DEDUP_REMOVED lines=10> */
[----:B--2---:R-:W-:Y:S01]  /*0770*/  ULEA UR4, UR4, UR5, 0x18 ;  /* 0x0000000504047291 */ /* 0x004fe2000f8ec0ff */
[----:B------:R-:W2:Y:S11]  /*0780*/  FENCE.VIEW.ASYNC.S ;  /* 0x00000000000073c6 */ /* 0x000eb60000000000 */
[----:B--2---:R2:W3:Y:S01]  /*0790*/  SYNCS.EXCH.64 URZ, [UR4+0x30], UR8 ;  /* 0x0000300804ff75b2 */ /* 0x0044e20008000100 */
[----:B------:R2:W1:Y:S01]  /*07a0*/  SYNCS.EXCH.64 URZ, [UR4+0x48], UR6 ;  /* 0x0000480604ff75b2 */ /* 0x0004620008000100 */
[----:B------:R2:W1:Y:S01]  /*07b0*/  SYNCS.EXCH.64 URZ, [UR4+0x38], UR8 ;  /* 0x0000380804ff75b2 */ /* 0x0004620008000100 */
[----:B------:R2:W1:Y:S01]  /*07c0*/  SYNCS.EXCH.64 URZ, [UR4+0x50], UR6 ;  /* 0x0000500604ff75b2 */ /* 0x0004620008000100 */
[----:B------:R2:W1:Y:S01]  /*07d0*/  SYNCS.EXCH.64 URZ, [UR4+0x40], UR8 ;  /* 0x0000400804ff75b2 */ /* 0x0004620008000100 */
[----:B------:R2:W1:Y:S01]  /*07e0*/  SYNCS.EXCH.64 URZ, [UR4+0x58], UR6 ;  /* 0x0000580604ff75b2 */ /* 0x0004620008000100 */
[----:B------:R-:W-:Y:S01]  /*07f0*/  NOP ;  /* 0x0000000000007918 */ /* 0x000fe20000000000 */
.L_x_10:
[----:B------:R-:W4:Y:S01]  /*0800*/  SHFL.IDX PT, R2, R54, RZ, 0x1f ;  /* 0x00001fff36027589 */ /* 0x000f2200000e0000 */
[----:B------:R-:W-:Y:S01]  /*0810*/  NOP ;  /* 0x0000000000007918 */ /* 0x000fe20000000000 */
[----:B----4-:R-:W-:-:S13]  /*0820*/  ISETP.NE.AND P0, PT, R2, 0x3, PT ;  /* 0x000000030200780c */ /* 0x010fda0003f05270 */
[----:B------:R-:W-:Y:S05]  /*0830*/  @P0 BRA `(.L_x_11) ;  /* 0x0000000000300947 */ /* 0x000fea0003800000 */
[----:B--23--:R-:W2:Y:S01]  /*0840*/  S2UR UR6, SR_CgaCtaId ;  /* 0x00000000000679c3 */ /* 0x00cea20000008800 */
[----:B------:R-:W-:Y:S01]  /*0850*/  UMOV UR4, 0x400 ;  /* 0x0000040000047882 */ /* 0x000fe20000000000 */
[----:B------:R-:W-:Y:S01]  /*0860*/  UMOV UR5, 0x20 ;  /* 0x0000002000057882 */ /* 0x000fe20000000000 */
[----:B------:R-:W-:Y:S01]  /*0870*/  ELECT P0, URZ, PT ;  /* 0x0000000000ff782f */ /* 0x000fe20003800000 */
[----:B--2---:R-:W-:Y:S02]  /*0880*/  ULEA UR6, UR6, UR4, 0x18 ;  /* 0x0000000406067291 */ /* 0x004fe4000f8ec0ff */
[----:B------:R-:W-:-:S04]  /*0890*/  UIADD3 UR4, UPT, UPT, -UR5, 0x100000, URZ ;  /* 0x0010000005047890 */ /* 0x000fc8000fffe1ff */
[----:B------:R-:W-:Y:S02]  /*08a0*/  USHF.L.U32 UR5, UR4, 0xb, URZ ;  /* 0x0000000b04057899 */ /* 0x000fe400080006ff */
[----:B------:R-:W-:Y:S01]  /*08b0*/  USHF.L.U32 UR4, UR4, 0x1, URZ ;  /* 0x0000000104047899 */ /* 0x000fe200080006ff */
[----:B------:R-:W2:Y:S11]  /*08c0*/  FENCE.VIEW.ASYNC.S ;  /* 0x00000000000073c6 */ /* 0x000eb60000000000 */
[----:B--2---:R4:W2:Y:S01]  /*08d0*/  SYNCS.EXCH.64 URZ, [UR6+0x60], UR4 ;  /* 0x0000600406ff75b2 */ /* 0x0048a20008000100 */
[----:B------:R4:W3:Y:S02]  /*08e0*/  SYNCS.EXCH.64 URZ, [UR6+0x68], UR4 ;  /* 0x0000680406ff75b2 */ /* 0x0008e40008000100 */
[----:B----4-:R-:W-:Y:S01]  /*08f0*/  NOP ;  /* 0x0000000000007918 */ /* 0x010fe20000000000 */
.L_x_11:
[----:B------:R-:W4:Y:S01]  /*0900*/  SHFL.IDX PT, R2, R54, RZ, 0x1f ;  /* 0x00001fff36027589 */ /* 0x000f2200000e0000 */
[----:B------:R-:W-:Y:S01]  /*0910*/  NOP ;  /* 0x0000000000007918 */ /* 0x000fe20000000000 */
[----:B----4-:R-:W-:-:S13]  /*0920*/  ISETP.NE.AND P0, PT, R2, 0x4, PT ;  /* 0x000000040200780c */ /* 0x010fda0003f05270 */
[----:B------:R-:W-:Y:S05]  /*0930*/  @P0 BRA `(.L_x_12) ;  /* 0x00000000004c0947 */ /* 0x000fea0003800000 */
[----:B--23--:R-:W2:Y:S01]  /*0940*/  S2UR UR6, SR_CgaCtaId ;  /* 0x00000000000679c3 */ /* 0x00cea20000008800 */
[----:B------:R-:W-:Y:S01]  /*0950*/  UMOV UR4, 0x3a0 ;  /* 0x000003a000047882 */ /* 0x000fe20000000000 */
[----:B------:R-:W-:Y:S01]  /*0960*/  UMOV UR5, 0x400 ;  /* 0x0000040000057882 */ /* 0x000fe20000000000 */
[----:B------:R-:W-:Y:S01]  /*0970*/  USEL UR4, UR4, 0x320, UP3 ;  /* 0x0000032004047887 */ /* 0x000fe20009800000 */
[----:B------:R-:W-:Y:S01]  /*0980*/  UMOV UR8, 0x1 ;  /* 0x0000000100087882 */ /* 0x000fe20000000000 */
[----:B------:R-:W-:Y:S01]  /*0990*/  ELECT P0, URZ, PT ;  /* 0x0000000000ff782f */ /* 0x000fe20003800000 */
[----:B------:R-:W-:-:S04]  /*09a0*/  UIADD3 UR8, UPT, UPT, -UR8, 0x100000, URZ ;  /* 0x0010000008087890 */ /* 0x000fc8000fffe1ff */
[----:B------:R-:W-:Y:S02]  /*09b0*/  USHF.L.U32 UR9, UR8, 0xb, URZ ;  /* 0x0000000b08097899 */ /* 0x000fe400080006ff */
[----:B------:R-:W-:Y:S02]  /*09c0*/  USHF.L.U32 UR8, UR8, 0x1, URZ ;  /* 0x0000000108087899 */ /* 0x000fe400080006ff */
[----:B--2---:R-:W-:Y:S02]  /*09d0*/  ULEA UR6, UR6, UR5, 0x18 ;  /* 0x0000000506067291 */ /* 0x004fe4000f8ec0ff */
[----:B------:R-:W-:-:S04]  /*09e0*/  UIADD3 UR4, UPT, UPT, -UR4, 0x100000, URZ ;  /* 0x0010000004047890 */ /* 0x000fc8000fffe1ff */
[----:B------:R-:W-:Y:S02]  /*09f0*/  USHF.L.U32 UR5, UR4, 0xb, URZ ;  /* 0x0000000b04057899 */ /* 0x000fe400080006ff */
[----:B------:R-:W-:Y:S01]  /*0a00*/  USHF.L.U32 UR4, UR4, 0x1, URZ ;  /* 0x0000000104047899 */ /* 0x000fe200080006ff */
[----:B------:R-:W2:Y:S03]  /*0a10*/  FENCE.VIEW.ASYNC.S ;  /* 0x00000000000073c6 */ /* 0x000ea60000000000 */
[----:B--2---:R4:W2:Y:S08]  /*0a20*/  SYNCS.EXCH.64 URZ, [UR6+0x70], UR8 ;  /* 0x0000700806ff75b2 */ /* 0x0048b00008000100 */
[----:B------:R4:W3:Y:S01]  /*0a30*/  SYNCS.EXCH.64 URZ, [UR6+0x80], UR4 ;  /* 0x0000800406ff75b2 */ /* 0x0008e20008000100 */
[----:B------:R4:W1:Y:S01]  /*0a40*/  SYNCS.EXCH.64 URZ, [UR6+0x78], UR8 ;  /* 0x0000780806ff75b2 */ /* 0x0008620008000100 */
[----:B------:R4:W1:Y:S02]  /*0a50*/  SYNCS.EXCH.64 URZ, [UR6+0x88], UR4 ;  /* 0x0000880406ff75b2 */ /* 0x0008640008000100 */
[----:B----4-:R-:W-:Y:S01]  /*0a60*/  NOP ;  /* 0x0000000000007918 */ /* 0x010fe20000000000 */
.L_x_12:
[----:B------:R-:W4:Y:S01]  /*0a70*/  SHFL.IDX PT, R2, R54, RZ, 0x1f ;  /* 0x00001fff36027589 */ /* 0x000f2200000e0000 */
[----:B------:R-:W-:Y:S01]  /*0a80*/  NOP ;  /* 0x0000000000007918 */ /* 0x000fe20000000000 */
[----:B----4-:R-:W-:-:S13]  /*0a90*/  ISETP.NE.AND P0, PT, R2, 0x5, PT ;  /* 0x000000050200780c */ /* 0x010fda0003f05270 */
[----:B------:R-:W-:Y:S05]  /*0aa0*/  @P0 BRA `(.L_x_13) ;  /* 0x0000000000580947 */ /* 0x000fea0003800000 */
[----:B--23--:R-:W2:Y:S01]  /*0ab0*/  S2UR UR4, SR_CgaCtaId ;  /* 0x00000000000479c3 */ /* 0x00cea20000008800 */
        /* <DEDUP_REMOVED lines=12> */
[----:B--2---:R4:W2:Y:S01]  /*0b80*/  SYNCS.EXCH.64 URZ, [UR4+0x90], UR8 ;  /* 0x0000900804ff75b2 */ /* 0x0048a20008000100 */
[----:B------:R4:W3:Y:S01]  /*0b90*/  SYNCS.EXCH.64 URZ, [UR4+0xb0], UR6 ;  /* 0x0000b00604ff75b2 */ /* 0x0008e20008000100 */
[----:B------:R4:W1:Y:S01]  /*0ba0*/  SYNCS.EXCH.64 URZ, [UR4+0x98], UR8 ;  /* 0x0000980804ff75b2 */ /* 0x0008620008000100 */
[----:B------:R4:W1:Y:S01]  /*0bb0*/  SYNCS.EXCH.64 URZ, [UR4+0xb8], UR6 ;  /* 0x0000b80604ff75b2 */ /* 0x0008620008000100 */
[----:B------:R4:W1:Y:S01]  /*0bc0*/  SYNCS.EXCH.64 URZ, [UR4+0xa0], UR8 ;  /* 0x0000a00804ff75b2 */ /* 0x0008620008000100 */
[----:B------:R4:W1:Y:S01]  /*0bd0*/  SYNCS.EXCH.64 URZ, [UR4+0xc0], UR6 ;  /* 0x0000c00604ff75b2 */ /* 0x0008620008000100 */
[----:B------:R4:W1:Y:S01]  /*0be0*/  SYNCS.EXCH.64 URZ, [UR4+0xa8], UR8 ;  /* 0x0000a80804ff75b2 */ /* 0x0008620008000100 */
[----:B------:R4:W1:Y:S02]  /*0bf0*/  SYNCS.EXCH.64 URZ, [UR4+0xc8], UR6 ;  /* 0x0000c80604ff75b2 */ /* 0x0008640008000100 */
[----:B----4-:R-:W-:Y:S01]  /*0c00*/  NOP ;  /* 0x0000000000007918 */ /* 0x010fe20000000000 */
.L_x_13:
[----:B------:R-:W4:Y:S01]  /*0c10*/  SHFL.IDX PT, R2, R54, RZ, 0x1f ;  /* 0x00001fff36027589 */ /* 0x000f2200000e0000 */
[----:B------:R-:W1:Y:S01]  /*0c20*/  S2UR UR63, SR_CgaCtaId ;  /* 0x00000000003f79c3 */ /* 0x000e620000008800 */
[----:B------:R-:W-:Y:S01]  /*0c30*/  NOP ;  /* 0x0000000000007918 */ /* 0x000fe20000000000 */
[----:B----4-:R-:W-:-:S13]  /*0c40*/  ISETP.NE.AND P0, PT, R2, 0x3, PT ;  /* 0x000000030200780c */ /* 0x010fda0003f05270 */
[----:B-1----:R-:W-:Y:S05]  /*0c50*/  @P0 BRA `(.L_x_14) ;  /* 0x0000000000340947 */ /* 0x002fea0003800000 */
[----:B--23--:R-:W-:Y:S01]  /*0c60*/  UMOV UR4, 0x400 ;  /* 0x0000040000047882 */ /* 0x00cfe20000000000 */
[----:B------:R-:W-:Y:S01]  /*0c70*/  UMOV UR6, 0x20 ;  /* 0x0000002000067882 */ /* 0x000fe20000000000 */
[----:B------:R-:W-:Y:S02]  /*0c80*/  ULEA UR4, UR63, UR4, 0x18 ;  /* 0x000000043f047291 */ /* 0x000fe4000f8ec0ff */
[----:B------:R-:W-:-:S04]  /*0c90*/  UIADD3 UR6, UPT, UPT, -UR6, 0x100000, URZ ;  /* 0x0010000006067890 */ /* 0x000fc8000fffe1ff */
[----:B------:R-:W-:Y:S02]  /*0ca0*/  USHF.L.U32 UR7, UR6, 0xb, URZ ;  /* 0x0000000b06077899 */ /* 0x000fe400080006ff */
[----:B------:R-:W-:Y:S01]  /*0cb0*/  USHF.L.U32 UR6, UR6, 0x1, URZ ;  /* 0x0000000106067899 */ /* 0x000fe200080006ff */
[----:B------:R-:W-:Y:S01]  /*0cc0*/  ELECT P0, URZ, PT ;  /* 0x0000000000ff782f */ /* 0x000fe20003800000 */
[----:B------:R-:W1:Y:S10]  /*0cd0*/  FENCE.VIEW.ASYNC.S ;  /* 0x00000000000073c6 */ /* 0x000e740000000000 */
[----:B-1----:R1:W4:Y:S01]  /*0ce0*/  SYNCS.EXCH.64 URZ, [UR4+0xd0], UR6 ;  /* 0x0000d00604ff75b2 */ /* 0x0023220008000100 */
[----:B------:R1:W2:Y:S01]  /*0cf0*/  SYNCS.EXCH.64 URZ, [UR4+0xe0], UR6 ;  /* 0x0000e00604ff75b2 */ /* 0x0002a20008000100 */
[----:B------:R1:W3:Y:S01]  /*0d00*/  SYNCS.EXCH.64 URZ, [UR4+0xd8], UR6 ;  /* 0x0000d80604ff75b2 */ /* 0x0002e20008000100 */
[----:B------:R1:W1:Y:S01]  /*0d10*/  SYNCS.EXCH.64 URZ, [UR4+0xe8], UR6 ;  /* 0x0000e80604ff75b2 */ /* 0x0002620008000100 */
[----:B------:R-:W-:Y:S01]  /*0d20*/  NOP ;  /* 0x0000000000007918 */ /* 0x000fe20000000000 */
.L_x_14:
[----:B-123--:R-:W1:Y:S01]  /*0d30*/  LDCU UR4, c[0x0][0x36c] ;  /* 0x00006d80ff0477ac */ /* 0x00ee620008000800 */
[----:B------:R-:W-:Y:S01]  /*0d40*/  ISETP.NE.OR P4, PT, R0, 0x2, !P4 ;  /* 0x000000020000780c */ /* 0x000fe20006785670 */
[----:B------:R-:W-:Y:S01]  /*0d50*/  NOP ;  /* 0x0000000000007918 */ /* 0x000fe20000000000 */
[----:B------:R-:W-:Y:S01]  /*0d60*/  LOP3.LUT R0, R64, 0x1f, RZ, 0xc0, !PT ;  /* 0x0000001f40007812 */ /* 0x000fe200078ec0ff */
[----:B------:R-:W-:Y:S02]  /*0d70*/  UISETP.NE.AND UP4, UPT, UR22, URZ, UPT ;  /* 0x000000ff1600728c */ /* 0x000fe4000bf85270 */
[----:B-1----:R-:W-:-:S09]  /*0d80*/  UISETP.EQ.U32.AND UP5, UPT, UR4, 0x1, UPT ;  /* 0x000000010400788c */ /* 0x002fd2000bfa2070 */
[----:B------:R-:W-:Y:S05]  /*0d90*/  BRA.U !UP5, `(.L_x_15) ;  /* 0x000000010d087547 */ /* 0x000fea000b800000 */
[----:B----4-:R-:W-:Y:S01]  /*0da0*/  UCGABAR_ARV ;  /* 0x00000000000079c7 */ /* 0x010fe20008000000 */
[----:B------:R-:W-:Y:S05]  /*0db0*/  BRA `(.L_x_16) ;  /* 0x0000000000047947 */ /* 0x000fea0003800000 */
.L_x_15:
[----:B----4-:R-:W-:Y:S01]  /*0dc0*/  NOP ;  /* 0x0000000000007918 */ /* 0x010fe20000000000 */
.L_x_16:
[----:B------:R-:W1:Y:S01]  /*0dd0*/  S2UR UR25, SR_CTAID.X ;  /* 0x00000000001979c3 */ /* 0x000e620000002500 */
[----:B------:R-:W-:-:S05]  /*0de0*/  CS2R.32 R56, SR_CgaSize ;  /* 0x0000000000387805 */ /* 0x000fca0000008a00 */
[----:B------:R-:W-:-:S05]  /*0df0*/  IMAD R56, R56, -0xa0, RZ ;  /* 0xffffff6038387824 */ /* 0x000fca00078e02ff */
[----:B------:R-:W-:-:S14]  /*0e00*/  R2UR UR5, R56 ;  /* 0x00000000380572ca */ /* 0x000fdc00000e0000 */
[----:B------:R-:W2:Y:S01]  /*0e10*/  LDCU UR5, c[0x0][UR5+0x2b0] ;  /* 0x00005600050577ac */ /* 0x000ea20008000800 */
[----:B------:R-:W-:-:S05]  /*0e20*/  CS2R.32 R56, SR_CgaSize ;  /* 0x0000000000387805 */ /* 0x000fca0000008a00 */
[----:B------:R-:W-:-:S05]  /*0e30*/  IMAD R56, R56, -0xa0, RZ ;  /* 0xffffff6038387824 */ /* 0x000fca00078e02ff */
[----:B------:R-:W-:-:S14]  /*0e40*/  R2UR UR4, R56 ;  /* 0x00000000380472ca */ /* 0x000fdc00000e0000 */
[----:B------:R-:W3:Y:S01]  /*0e50*/  LDCU UR4, c[0x0][UR4+0x2b4] ;  /* 0x00005680040477ac */ /* 0x000ee20008000800 */
[----:B------:R-:W4:Y:S01]  /*0e60*/  S2UR UR27, SR_CTAID.Y ;  /* 0x00000000001b79c3 */ /* 0x000f220000002600 */
[----:B------:R-:W-:-:S05]  /*0e70*/  CS2R.32 R56, SR_CgaSize ;  /* 0x0000000000387805 */ /* 0x000fca0000008a00 */
[----:B------:R-:W-:-:S05]  /*0e80*/  IMAD R56, R56, -0xa0, RZ ;  /* 0xffffff6038387824 */ /* 0x000fca00078e02ff */
[----:B------:R-:W-:-:S14]  /*0e90*/  R2UR UR7, R56 ;  /* 0x00000000380772ca */ /* 0x000fdc00000e0000 */
[----:B------:R-:W3:Y:S01]  /*0ea0*/  LDCU UR7, c[0x0][UR7+0x2a0] ;  /* 0x00005400070777ac */ /* 0x000ee20008000800 */
[----:B------:R-:W-:-:S05]  /*0eb0*/  CS2R.32 R56, SR_CgaSize ;  /* 0x0000000000387805 */ /* 0x000fca0000008a00 */
[----:B------:R-:W-:-:S05]  /*0ec0*/  IMAD R56, R56, -0xa0, RZ ;  /* 0xffffff6038387824 */ /* 0x000fca00078e02ff */
[----:B------:R-:W-:-:S14]  /*0ed0*/  R2UR UR8, R56 ;  /* 0x00000000380872ca */ /* 0x000fdc00000e0000 */
[----:B------:R-:W3:Y:S01]  /*0ee0*/  LDCU UR8, c[0x0][UR8+0x2a4] ;  /* 0x00005480080877ac */ /* 0x000ee20008000800 */
[----:B------:R-:W-:Y:S02]  /*0ef0*/  ULOP3.LUT UR70, UR63, 0x1, URZ, 0xc0, !UPT ;  /* 0x000000013f467892 */ /* 0x000fe4000f8ec0ff */
[----:B------:R-:W-:Y:S02]  /*0f00*/  USHF.R.U32.HI UR24, URZ, 0x1, UR63 ;  /* 0x00000001ff187899 */ /* 0x000fe4000801163f */
[----:B------:R-:W-:Y:S02]  /*0f10*/  UISETP.GT.U32.AND UP1, UPT, UR70, 0xffff, UPT ;  /* 0x0000ffff4600788c */ /* 0x000fe4000bf24070 */
[----:B------:R-:W-:Y:S01]  /*0f20*/  USHF.L.U32 UR53, UR63, 0x9, URZ ;  /* 0x000000093f357899 */ /* 0x000fe200080006ff */
[----:B-1----:R-:W-:Y:S01]  /*0f30*/  I2FP.F32.U32 R3, UR25 ;  /* 0x0000001900037c45 */ /* 0x002fe20008201000 */
[----:B------:R-:W1:Y:S04]  /*0f40*/  LDCU UR23, c[0x0][0xb24] ;  /* 0x00016480ff1777ac */ /* 0x000e680008000800 */
[----:B--2---:R-:W-:Y:S01]  /*0f50*/  FMUL R3, R3, UR5 ;  /* 0x0000000503037c20 */ /* 0x004fe20008400000 */
[----:B------:R-:W2:Y:S01]  /*0f60*/  LDCU UR39, c[0x0][0xb24] ;  /* 0x00016480ff2777ac */ /* 0x000ea20008000800 */
[----:B----4-:R-:W-:Y:S01]  /*0f70*/  I2FP.F32.U32 R2, UR27 ;  /* 0x0000001b00027c45 */ /* 0x010fe20008201000 */
[----:B------:R-:W4:Y:S03]  /*0f80*/  LDCU UR28, c[0x0][0xb30] ;  /* 0x00016600ff1c77ac */ /* 0x000f260008000800 */
[----:B------:R-:W1:Y:S01]  /*0f90*/  F2I.U32.TRUNC.NTZ R3, R3 ;  /* 0x0000000300037305 */ /* 0x000e62000020f000 */
[----:B---3--:R-:W-:Y:S01]  /*0fa0*/  FMUL R2, R2, UR4 ;  /* 0x0000000402027c20 */ /* 0x008fe20008400000 */
[----:B------:R-:W-:-:S02]  /*0fb0*/  ULOP3.LUT UR4, UR63, 0x2, URZ, 0xc0, !UPT ;  /* 0x000000023f047892 */ /* 0x000fc4000f8ec0ff */
[----:B------:R-:W-:Y:S02]  /*0fc0*/  USHF.L.U32 UR45, UR63, 0xa, URZ ;  /* 0x0000000a3f2d7899 */ /* 0x000fe400080006ff */
[----:B------:R-:W-:Y:S02]  /*0fd0*/  UISETP.GT.U32.AND UP0, UPT, UR4, 0xffff, UPT ;  /* 0x0000ffff0400788c */ /* 0x000fe4000bf04070 */
[----:B------:R-:W3:Y:S01]  /*0fe0*/  F2I.U32.TRUNC.NTZ R2, R2 ;  /* 0x0000000200027305 */ /* 0x000ee2000020f000 */
[----:B------:R-:W-:Y:S01]  /*0ff0*/  UMOV UR32, 0x5 ;  /* 0x0000000500207882 */ /* 0x000fe20000000000 */
[----:B------:R-:W-:Y:S02]  /*1000*/  USEL UR31, UR70, 0xffff, !UP1 ;  /* 0x0000ffff461f7887 */ /* 0x000fe4000c800000 */
[----:B------:R-:W-:Y:S01]  /*1010*/  USEL UR30, UR4, 0xffff, !UP0 ;  /* 0x0000ffff041e7887 */ /* 0x000fe2000c000000 */
[----:B-1----:R-:W-:Y:S02]  /*1020*/  R2UR UR5, R3 ;  /* 0x00000000030572ca */ /* 0x002fe400000e0000 */
[----:B---3--:R-:W-:-:S02]  /*1030*/  R2UR UR6, R2 ;  /* 0x00000000020672ca */ /* 0x008fc400000e0000 */
[----:B------:R-:W-:-:S09]  /*1040*/  PRMT R2, RZ, 0x7610, R2 ;  /* 0x00007610ff027816 */ /* 0x000fd20000000002 */
[----:B------:R-:W-:-:S04]  /*1050*/  UIADD3 UR5, UPT, UPT, -UR5, URZ, URZ ;  /* 0x000000ff05057290 */ /* 0x000fc8000fffe1ff */
[----:B------:R-:W-:Y:S02]  /*1060*/  UIMAD UR5, UR7, UR5, UR25 ;  /* 0x00000005070572a4 */ /* 0x000fe4000f8e0219 */
[----:B------:R-:W-:-:S04]  /*1070*/  UIADD3 UR4, UPT, UPT, -UR6, URZ, URZ ;  /* 0x000000ff06047290 */ /* 0x000fc8000fffe1ff */
[----:B------:R-:W-:Y:S01]  /*1080*/  IMAD.U32 R56, RZ, RZ, UR5 ;  /* 0x00000005ff387e24 */ /* 0x000fe2000f8e00ff */
[----:B------:R-:W-:-:S06]  /*1090*/  UIMAD UR4, UR8, UR4, UR27 ;  /* 0x00000004080472a4 */ /* 0x000fcc000f8e021b */
[----:B------:R-:W-:Y:S01]  /*10a0*/  IMAD.U32 R55, RZ, RZ, UR4 ;  /* 0x00000004ff377e24 */ /* 0x000fe2000f8e00ff */
[----:B--2-4-:R-:W-:Y:S06]  /*10b0*/  BRA.U UP4, `(.L_x_17) ;  /* 0x0000000104447547 */ /* 0x014fec000b800000 */
[----:B------:R-:W-:Y:S02]  /*10c0*/  R2UR UR4, R55 ;  /* 0x00000000370472ca */ /* 0x000fe400000e0000 */
[----:B------:R-:W-:-:S11]  /*10d0*/  R2UR UR6, R56 ;  /* 0x00000000380672ca */ /* 0x000fd600000e0000 */
[----:B------:R-:W-:Y:S02]  /*10e0*/  UISETP.NE.AND UP0, UPT, UR4, URZ, UPT ;  /* 0x000000ff0400728c */ /* 0x000fe4000bf05270 */
[----:B------:R-:W-:Y:S02]  /*10f0*/  UISETP.NE.AND UP1, UPT, UR4, 0x1, UPT ;  /* 0x000000010400788c */ /* 0x000fe4000bf25270 */
[----:B------:R-:W-:Y:S02]  /*1100*/  UISETP.NE.AND UP2, UPT, UR6, URZ, UP0 ;  /* 0x000000ff0600728c */ /* 0x000fe40008745270 */
[----:B------:R-:W-:Y:S02]  /*1110*/  USEL UR4, URZ, 0x2, UP0 ;  /* 0x00000002ff047887 */ /* 0x000fe40008000000 */
[----:B------:R-:W-:Y:S02]  /*1120*/  USEL UR8, URZ, 0x1, UP2 ;  /* 0x00000001ff087887 */ /* 0x000fe40009000000 */
[----:B------:R-:W-:-:S02]  /*1130*/  UISETP.NE.AND UP2, UPT, UR6, URZ, UPT ;  /* 0x000000ff0600728c */ /* 0x000fc4000bf45270 */
[----:B------:R-:W-:Y:S02]  /*1140*/  USEL UR5, URZ, 0x4, UP1 ;  /* 0x00000004ff057887 */ /* 0x000fe40008800000 */
[----:B------:R-:W-:Y:S02]  /*1150*/  UISETP.NE.AND UP0, UPT, UR6, 0x1, UPT ;  /* 0x000000010600788c */ /* 0x000fe4000bf05270 */
[----:B------:R-:W-:Y:S02]  /*1160*/  USEL UR6, URZ, 0x8, UP1 ;  /* 0x00000008ff067887 */ /* 0x000fe40008800000 */
[----:B------:R-:W-:Y:S02]  /*1170*/  USEL UR7, UR5, 0x4, UP2 ;  /* 0x0000000405077887 */ /* 0x000fe40009000000 */
[----:B------:R-:W-:Y:S02]  /*1180*/  USEL UR4, UR4, 0x2, UP0 ;  /* 0x0000000204047887 */ /* 0x000fe40008000000 */
[----:B------:R-:W-:-:S02]  /*1190*/  USEL UR5, UR6, 0x8, UP0 ;  /* 0x0000000806057887 */ /* 0x000fc40008000000 */
[----:B------:R-:W-:-:S04]  /*11a0*/  UIADD3 UR4, UPT, UPT, UR4, UR7, UR8 ;  /* 0x0000000704047290 */ /* 0x000fc8000fffe008 */
[----:B------:R-:W-:-:S06]  /*11b0*/  UIADD3 UR4, UPT, UPT, UR4, UR5, URZ ;  /* 0x0000000504047290 */ /* 0x000fcc000fffe0ff */
[----:B------:R-:W-:-:S07]  /*11c0*/  IMAD.U32 R2, RZ, RZ, UR4 ;  /* 0x00000004ff027e24 */ /* 0x000fce000f8e00ff */
.L_x_17:
[----:B------:R-:W1:Y:S01]  /*11d0*/  S2UR UR60, SR_CTAID.Z ;  /* 0x00000000003c79c3 */ /* 0x000e620000002700 */
[----:B------:R-:W-:Y:S01]  /*11e0*/  UISETP.GE.AND UP0, UPT, UR23, 0x1, UPT ;  /* 0x000000011700788c */ /* 0x000fe2000bf06270 */
[----:B------:R-:W-:-:S08]  /*11f0*/  UMOV UR29, 0x3 ;  /* 0x00000003001d7882 */ /* 0x000fd00000000000 */
[----:B------:R-:W-:Y:S05]  /*1200*/  BRA.U !UP0, `(.L_x_18) ;  /* 0x0000000108d47547 */ /* 0x000fea000b800000 */
[----:B------:R-:W2:Y:S01]  /*1210*/  LDCU.128 UR12, c[0x0][0xb10] ;  /* 0x00016200ff0c77ac */ /* 0x000ea20008000c00 */
[----:B------:R-:W3:Y:S01]  /*1220*/  LDCU UR6, c[0x0][0x370] ;  /* 0x00006e00ff0677ac */ /* 0x000ee20008000800 */
[----:B------:R-:W4:Y:S01]  /*1230*/  LDCU UR5, c[0x0][0x374] ;  /* 0x00006e80ff0577ac */ /* 0x000f220008000800 */
[----:B------:R-:W1:Y:S01]  /*1240*/  LDCU UR26, c[0x0][0xb0c] ;  /* 0x00016180ff1a77ac */ /* 0x000e620008000800 */
[----:B------:R-:W1:Y:S01]  /*1250*/  LDCU UR4, c[0x0][0xb20] ;  /* 0x00016400ff0477ac */ /* 0x000e620008000800 */
[----:B------:R-:W1:Y:S01]  /*1260*/  LDCU.64 UR8, c[0x0][0xb28] ;  /* 0x00016500ff0877ac */ /* 0x000e620008000a00 */
[----:B--2---:R-:W-:Y:S02]  /*1270*/  UISETP.NE.AND UP0, UPT, UR14, 0x1, UPT ;  /* 0x000000010e00788c */ /* 0x004fe4000bf05270 */
[----:B----4-:R-:W-:Y:S02]  /*1280*/  UIMAD.WIDE.U32 UR10, UR5, UR15, URZ ;  /* 0x0000000f050a72a5 */ /* 0x010fe4000f8e00ff */
[----:B---3--:R-:W-:-:S02]  /*1290*/  UIMAD.WIDE.U32 UR18, UR6, UR12, URZ ;  /* 0x0000000c061272a5 */ /* 0x008fc4000f8e00ff */
[----:B-1----:R-:W-:Y:S02]  /*12a0*/  UISETP.NE.AND UP1, UPT, UR26, 0x1, UPT ;  /* 0x000000011a00788c */ /* 0x002fe4000bf25270 */
[----:B------:R-:W-:Y:S01]  /*12b0*/  UISETP.NE.AND UP2, UPT, UR23, 0x1, UPT ;  /* 0x000000011700788c */ /* 0x000fe2000bf45270 */
[----:B------:R-:W-:Y:S02]  /*12c0*/  UMOV UR10, UR11 ;  /* 0x0000000b000a7c82 */ /* 0x000fe40008000000 */
[----:B------:R-:W-:Y:S01]  /*12d0*/  UMOV UR18, UR19 ;  /* 0x0000001300127c82 */ /* 0x000fe20008000000 */
[----:B------:R-:W-:Y:S02]  /*12e0*/  @UP0 USHF.R.U32.HI UR5, URZ, UR4, UR10 ;  /* 0x00000004ff050299 */ /* 0x000fe4000801160a */
[----:B------:R-:W-:Y:S02]  /*12f0*/  UIMAD.WIDE.U32 UR20, UR27, UR15, URZ ;  /* 0x0000000f1b1472a5 */ /* 0x000fe4000f8e00ff */
[----:B------:R-:W-:-:S02]  /*1300*/  UIMAD.WIDE.U32 UR10, UR5, UR8, URZ ;  /* 0x00000008050a72a5 */ /* 0x000fc4000f8e00ff */
[----:B------:R-:W-:Y:S02]  /*1310*/  @UP1 USHF.R.U32.HI UR6, URZ, UR13, UR18 ;  /* 0x0000000dff061299 */ /* 0x000fe40008011612 */
[----:B------:R-:W-:Y:S02]  /*1320*/  UIMAD.WIDE.U32 UR16, UR25, UR12, URZ ;  /* 0x0000000c191072a5 */ /* 0x000fe4000f8e00ff */
[----:B------:R-:W-:Y:S01]  /*1330*/  UIMAD.WIDE.U32 UR18, UR6, UR8, URZ ;  /* 0x00000008061272a5 */ /* 0x000fe2000f8e00ff */
[----:B------:R-:W-:Y:S01]  /*1340*/  UMOV UR20, UR21 ;  /* 0x0000001500147c82 */ /* 0x000fe20008000000 */
[----:B------:R-:W-:Y:S01]  /*1350*/  UMOV UR10, UR11 ;  /* 0x0000000b000a7c82 */ /* 0x000fe20008000000 */
[----:B------:R-:W-:Y:S02]  /*1360*/  USHF.R.U32.HI UR20, URZ, UR4, UR20 ;  /* 0x00000004ff147299 */ /* 0x000fe40008011614 */
[----:B------:R-:W-:Y:S02]  /*1370*/  @UP2 USHF.R.U32.HI UR5, URZ, UR9, UR10 ;  /* 0x00000009ff052299 */ /* 0x000fe4000801160a */
[----:B------:R-:W-:Y:S01]  /*1380*/  UMOV UR7, UR19 ;  /* 0x0000001300077c82 */ /* 0x000fe20008000000 */
[----:B------:R-:W-:Y:S01]  /*1390*/  UMOV UR16, UR17 ;  /* 0x0000001100107c82 */ /* 0x000fe20008000000 */
[----:B------:R-:W-:-:S02]  /*13a0*/  @UP2 USHF.R.U32.HI UR6, URZ, UR9, UR7 ;  /* 0x00000009ff062299 */ /* 0x000fc40008011607 */
[----:B------:R-:W-:Y:S02]  /*13b0*/  USHF.R.U32.HI UR13, URZ, UR13, UR16 ;  /* 0x0000000dff0d7299 */ /* 0x000fe40008011610 */
[----:B------:R-:W-:Y:S02]  /*13c0*/  USEL UR4, UR27, UR20, !UP0 ;  /* 0x000000141b047287 */ /* 0x000fe4000c000000 */
[----:B------:R-:W-:Y:S02]  /*13d0*/  UIMAD UR7, UR5, UR23, URZ ;  /* 0x00000017050772a4 */ /* 0x000fe4000f8e02ff */
[----:B------:R-:W-:Y:S02]  /*13e0*/  USEL UR5, UR25, UR13, !UP1 ;  /* 0x0000000d19057287 */ /* 0x000fe4000c800000 */
[----:B------:R-:W-:Y:S02]  /*13f0*/  UIMAD UR12, UR6, UR23, URZ ;  /* 0x00000017060c72a4 */ /* 0x000fe4000f8e02ff */
[----:B------:R-:W-:-:S02]  /*1400*/  UISETP.GE.AND UP0, UPT, UR4, UR7, UPT ;  /* 0x000000070400728c */ /* 0x000fc4000bf06270 */
[----:B------:R-:W-:Y:S02]  /*1410*/  UIMAD.WIDE.U32 UR10, UR4, UR8, URZ ;  /* 0x00000008040a72a5 */ /* 0x000fe4000f8e00ff */
[----:B------:R-:W-:Y:S02]  /*1420*/  UISETP.GE.OR UP0, UPT, UR5, UR12, UP0 ;  /* 0x0000000c0500728c */ /* 0x000fe40008706670 */
[----:B------:R-:W-:Y:S02]  /*1430*/  UIMAD.WIDE.U32 UR12, UR5, UR8, URZ ;  /* 0x00000008050c72a5 */ /* 0x000fe4000f8e00ff */
[----:B------:R-:W-:Y:S01]  /*1440*/  UIADD3 UR10, UPT, UPT, -UR4, URZ, URZ ;  /* 0x000000ff040a7290 */ /* 0x000fe2000fffe1ff */
[----:B------:R-:W-:Y:S01]  /*1450*/  UMOV UR8, UR11 ;  /* 0x0000000b00087c82 */ /* 0x000fe20008000000 */
[----:B------:R-:W-:Y:S02]  /*1460*/  UIADD3 UR11, UPT, UPT, -UR5, URZ, URZ ;  /* 0x000000ff050b7290 */ /* 0x000fe4000fffe1ff */
[----:B------:R-:W-:-:S03]  /*1470*/  USHF.R.U32.HI UR8, URZ, UR9, UR8 ;  /* 0x00000009ff087299 */ /* 0x000fc60008011608 */
[----:B------:R-:W-:Y:S01]  /*1480*/  @!UP0 UMOV UR7, UR13 ;  /* 0x0000000d00078c82 */ /* 0x000fe20008000000 */
[----:B------:R-:W-:Y:S02]  /*1490*/  UIMAD UR27, UR14, UR10, UR27 ;  /* 0x0000000a0e1b72a4 */ /* 0x000fe4000f8e021b */
[----:B------:R-:W-:Y:S02]  /*14a0*/  USEL UR8, UR4, UR8, !UP2 ;  /* 0x0000000804087287 */ /* 0x000fe4000d000000 */
[----:B------:R-:W-:Y:S02]  /*14b0*/  @!UP0 USHF.R.U32.HI UR7, URZ, UR9, UR7 ;  /* 0x00000009ff078299 */ /* 0x000fe40008011607 */
[----:B------:R-:W-:Y:S02]  /*14c0*/  UIADD3 UR9, UPT, UPT, -UR8, URZ, URZ ;  /* 0x000000ff08097290 */ /* 0x000fe4000fffe1ff */
[----:B------:R-:W-:Y:S02]  /*14d0*/  @!UP0 USEL UR7, UR5, UR7, !UP2 ;  /* 0x0000000705078287 */ /* 0x000fe4000d000000 */
[----:B------:R-:W-:-:S02]  /*14e0*/  UIMAD UR9, UR23, UR9, UR4 ;  /* 0x00000009170972a4 */ /* 0x000fc4000f8e0204 */
[----:B------:R-:W-:Y:S02]  /*14f0*/  @!UP0 UIADD3 UR8, UPT, UPT, UR8, -UR7, URZ ;  /* 0x8000000708088290 */ /* 0x000fe4000fffe0ff */
[----:B------:R-:W-:Y:S02]  /*1500*/  @!UP0 UIMAD UR6, UR9, UR6, UR7 ;  /* 0x00000006090682a4 */ /* 0x000fe4000f8e0207 */
[----:B------:R-:W-:Y:S02]  /*1510*/  @!UP0 UIMAD UR4, UR8, UR23, UR5 ;  /* 0x00000017080482a4 */ /* 0x000fe4000f8e0205 */
[----:B------:R-:W-:Y:S02]  /*1520*/  UIMAD UR25, UR26, UR11, UR25 ;  /* 0x0000000b1a1972a4 */ /* 0x000fe4000f8e0219 */
[----:B------:R-:W-:Y:S01]  /*1530*/  UIMAD UR27, UR4, UR14, UR27 ;  /* 0x0000000e041b72a4 */ /* 0x000fe2000f8e021b */
[----:B------:R-:W-:Y:S02]  /*1540*/  @!UP0 UMOV UR5, UR6 ;  /* 0x0000000600058c82 */ /* 0x000fe40008000000 */
[----:B------:R-:W-:-:S12]  /*1550*/  UIMAD UR25, UR5, UR26, UR25 ;  /* 0x0000001a051972a4 */ /* 0x000fd8000f8e0219 */
.L_x_18:
[----:B------:R-:W-:Y:S02]  /*1560*/  UISETP.NE.AND UP1, UPT, UR28, 0x1, UPT ;  /* 0x000000011c00788c */ /* 0x000fe4000bf25270 */
[----:B------:R-:W-:Y:S02]  /*1570*/  ULOP3.LUT UR31, UR31, 0xffff, URZ, 0xc0, !UPT ;  /* 0x0000ffff1f1f7892 */ /* 0x000fe4000f8ec0ff */
[----:B------:R-:W-:Y:S02]  /*1580*/  ULOP3.LUT UR30, UR30, 0xffff, URZ, 0xc0, !UPT ;  /* 0x0000ffff1e1e7892 */ /* 0x000fe4000f8ec0ff */
[----:B------:R-:W-:Y:S02]  /*1590*/  UISETP.NE.AND UP0, UPT, UR22, 0x2, UPT ;  /* 0x000000021600788c */ /* 0x000fe4000bf05270 */
[----:B------:R-:W-:Y:S02]  /*15a0*/  ULOP3.LUT UR53, UR53, 0x400, URZ, 0xc0, !UPT ;  /* 0x0000040035357892 */ /* 0x000fe4000f8ec0ff */
[----:B------:R-:W-:-:S02]  /*15b0*/  ULOP3.LUT UR45, UR45, 0x400, URZ, 0xc0, !UPT ;  /* 0x000004002d2d7892 */ /* 0x000fc4000f8ec0ff */
[----:B------:R-:W-:Y:S02]  /*15c0*/  USHF.L.U32 UR31, UR32, UR31, URZ ;  /* 0x0000001f201f7299 */ /* 0x000fe400080006ff */
[----:B------:R-:W-:Y:S01]  /*15d0*/  USHF.L.U32 UR30, UR29, UR30, URZ ;  /* 0x0000001e1d1e7299 */ /* 0x000fe200080006ff */
[----:B------:R-:W-:Y:S11]  /*15e0*/  BRA.U UP1, `(.L_x_19) ;  /* 0x0000000101447547 */ /* 0x000ff6000b800000 */
[----:B------:R-:W2:Y:S01]  /*15f0*/  LDCU.128 UR8, c[0x0][0xb10] ;  /* 0x00016200ff0877ac */ /* 0x000ea20008000c00 */
[----:B------:R-:W3:Y:S01]  /*1600*/  LDCU UR12, c[0x0][0xb0c] ;  /* 0x00016180ff0c77ac */ /* 0x000ee20008000800 */
[----:B------:R-:W4:Y:S01]  /*1610*/  LDCU UR13, c[0x0][0xb20] ;  /* 0x00016400ff0d77ac */ /* 0x000f220008000800 */
[----:B--2---:R-:W-:Y:S02]  /*1620*/  UIMAD.WIDE.U32 UR6, UR25, UR8, URZ ;  /* 0x00000008190672a5 */ /* 0x004fe4000f8e00ff */
[----:B------:R-:W-:Y:S02]  /*1630*/  UIMAD.WIDE.U32 UR4, UR27, UR11, URZ ;  /* 0x0000000b1b0472a5 */ /* 0x000fe4000f8e00ff */
[----:B---3--:R-:W-:Y:S02]  /*1640*/  UISETP.NE.AND UP2, UPT, UR12, 0x1, UPT ;  /* 0x000000010c00788c */ /* 0x008fe4000bf45270 */
[----:B------:R-:W-:Y:S01]  /*1650*/  UISETP.NE.AND UP1, UPT, UR10, 0x1, UPT ;  /* 0x000000010a00788c */ /* 0x000fe2000bf25270 */
[----:B------:R-:W-:-:S02]  /*1660*/  UMOV UR6, UR7 ;  /* 0x0000000700067c82 */ /* 0x000fc40008000000 */
[----:B------:R-:W-:Y:S01]  /*1670*/  UMOV UR4, UR5 ;  /* 0x0000000500047c82 */ /* 0x000fe20008000000 */
[----:B------:R-:W-:Y:S02]  /*1680*/  USHF.R.U32.HI UR9, URZ, UR9, UR6 ;  /* 0x00000009ff097299 */ /* 0x000fe40008011606 */
[----:B----4-:R-:W-:Y:S02]  /*1690*/  USHF.R.U32.HI UR4, URZ, UR13, UR4 ;  /* 0x0000000dff047299 */ /* 0x010fe40008011604 */
[----:B------:R-:W-:Y:S02]  /*16a0*/  USEL UR5, UR25, UR9, !UP2 ;  /* 0x0000000919057287 */ /* 0x000fe4000d000000 */
[----:B------:R-:W-:-:S04]  /*16b0*/  USEL UR4, UR27, UR4, !UP1 ;  /* 0x000000041b047287 */ /* 0x000fc8000c800000 */
[----:B------:R-:W-:Y:S02]  /*16c0*/  UIADD3 UR6, UPT, UPT, UR5, -UR4, URZ ;  /* 0x8000000405067290 */ /* 0x000fe4000fffe0ff */
[----:B------:R-:W-:Y:S02]  /*16d0*/  UIADD3 UR4, UPT, UPT, -UR5, UR4, URZ ;  /* 0x0000000405047290 */ /* 0x000fe4000fffe1ff */
[----:B------:R-:W-:Y:S02]  /*16e0*/  UIMAD UR27, UR6, UR10, UR27 ;  /* 0x0000000a061b72a4 */ /* 0x000fe4000f8e021b */
[----:B------:R-:W-:-:S12]  /*16f0*/  UIMAD UR25, UR4, UR12, UR25 ;  /* 0x0000000c041972a4 */ /* 0x000fd8000f8e0219 */
.L_x_19:
[----:B------:R-:W-:Y:S05]  /*1700*/  BRA.U !UP5, `(.L_x_20) ;  /* 0x000000010d0c7547 */ /* 0x000fea000b800000 */
[----:B------:R-:W-:Y:S01]  /*1710*/  UCGABAR_WAIT ;  /* 0x0000000000007dc7 */ /* 0x000fe20008000000 */
[----:B------:R-:W-:Y:S01]  /*1720*/  CCTL.IVALL ;  /* 0x00000000ff00798f */ /* 0x000fe20002000000 */
[----:B------:R-:W-:Y:S05]  /*1730*/  BRA `(.L_x_21) ;  /* 0x0000000000047947 */ /* 0x000fea0003800000 */
.L_x_20:
[----:B------:R-:W-:Y:S06]  /*1740*/  BAR.SYNC.DEFER_BLOCKING 0x0 ;  /* 0x0000000000007b1d */ /* 0x000fec0000010000 */
.L_x_21:
[----:B------:R-:W-:Y:S05]  /*1750*/  BRA.U UP0, `(.L_x_22) ;  /* 0x0000001500f07547 */ /* 0x000fea000b800000 */
[----:B------:R-:W2:Y:S01]  /*1760*/  LDCU UR6, c[0x0][0x38c] ;  /* 0x00007180ff0677ac */ /* 0x000ea20008000800 */
[----:B------:R-:W-:Y:S01]  /*1770*/  PLOP3.LUT P2, PT, PT, PT, UP3, 0x80, 0x8 ;  /* 0x000000000008781c */ /* 0x000fe20003f4f038 */
[----:B------:R-:W-:Y:S01]  /*1780*/  IMAD.MOV.U32 R12, RZ, RZ, 0x1 ;  /* 0x00000001ff0c7424 */ /* 0x000fe200078e00ff */
[----:B------:R-:W-:Y:S01]  /*1790*/  ISETP.EQ.OR P3, PT, R0, RZ, P4 ;  /* 0x000000ff0000720c */ /* 0x000fe20002762670 */
[----:B------:R-:W-:Y:S01]  /*17a0*/  UISETP.NE.AND UP1, UPT, UR22, URZ, UPT ;  /* 0x000000ff1600728c */ /* 0x000fe2000bf25270 */
[----:B------:R-:W-:Y:S02]  /*17b0*/  PLOP3.LUT P2, PT, P2, PT, PT, 0x8, 0x80 ;  /* 0x000000000080781c */ /* 0x000fe4000174e170 */
[----:B------:R-:W-:Y:S01]  /*17c0*/  CS2R R10, SRZ ;  /* 0x00000000000a7805 */ /* 0x000fe2000001ff00 */
[----:B------:R-:W-:Y:S01]  /*17d0*/  IMAD.MOV.U32 R9, RZ, RZ, RZ ;  /* 0x000000ffff097224 */ /* 0x000fe200078e00ff */
[----:B------:R-:W3:Y:S01]  /*17e0*/  LDCU UR65, c[0x0][0x370] ;  /* 0x00006e00ff4177ac */ /* 0x000ee20008000800 */
[----:B------:R-:W-:Y:S01]  /*17f0*/  IMAD.MOV.U32 R8, RZ, RZ, 0x1 ;  /* 0x00000001ff087424 */ /* 0x000fe200078e00ff */
[----:B------:R-:W4:Y:S01]  /*1800*/  LDCU.64 UR54, c[0x0][0x348] ;  /* 0x00006900ff3677ac */ /* 0x000f220008000a00 */
[----:B------:R-:W1:Y:S01]  /*1810*/  LDCU UR64, c[0x0][0x374] ;  /* 0x00006e80ff4077ac */ /* 0x000e620008000800 */
[----:B--2---:R-:W-:-:S02]  /*1820*/  UIADD3 UR5, UPT, UPT, UR6, 0x7f, URZ ;  /* 0x0000007f06057890 */ /* 0x004fc4000fffe0ff */
[----:B------:R-:W-:Y:S02]  /*1830*/  UIADD3 UR71, UPT, UPT, UR6, 0xfe, URZ ;  /* 0x000000fe06477890 */ /* 0x000fe4000fffe0ff */
[----:B------:R-:W-:Y:S02]  /*1840*/  USHF.R.S32.HI UR4, URZ, 0x1f, UR5 ;  /* 0x0000001fff047899 */ /* 0x000fe40008011405 */
[----:B------:R-:W-:Y:S02]  /*1850*/  USEL UR38, UR38, 0x2, UP1 ;  /* 0x0000000226267887 */ /* 0x000fe40008800000 */
[----:B------:R-:W-:Y:S02]  /*1860*/  ULEA.HI UR4, UR4, UR5, URZ, 0x7 ;  /* 0x0000000504047291 */ /* 0x000fe4000f8f38ff */
[----:B------:R-:W-:Y:S02]  /*1870*/  USHF.L.U32 UR5, UR24, 0x5, URZ ;  /* 0x0000000518057899 */ /* 0x000fe400080006ff */
[----:B------:R-:W-:-:S02]  /*1880*/  USHF.R.S32.HI UR67, URZ, 0x7, UR4 ;  /* 0x00000007ff437899 */ /* 0x000fc40008011404 */
[----:B------:R-:W-:Y:S02]  /*1890*/  UIADD3 UR4, UPT, UPT, UR6, -0x1, URZ ;  /* 0xffffffff06047890 */ /* 0x000fe4000fffe0ff */
[----:B------:R-:W-:Y:S02]  /*18a0*/  UISETP.LT.U32.AND UP0, UPT, UR67, 0x3, UPT ;  /* 0x000000034300788c */ /* 0x000fe4000bf01070 */
[----:B------:R-:W-:Y:S02]  /*18b0*/  UISETP.GE.U32.AND UP2, UPT, UR4, -0xff, UPT ;  /* 0xffffff010400788c */ /* 0x000fe4000bf46070 */
[----:B------:R-:W-:Y:S02]  /*18c0*/  USEL UR66, UR67, 0x3, UP0 ;  /* 0x0000000343427887 */ /* 0x000fe40008000000 */
[----:B------:R-:W-:Y:S02]  /*18d0*/  ULOP3.LUT UR69, UR5, 0x20, URZ, 0xe2, !UPT ;  /* 0x0000002005457892 */ /* 0x000fe4000f8ee2ff */
[----:B------:R-:W-:-:S02]  /*18e0*/  UIADD3 UR37, UPT, UPT, UR66, -0x1, URZ ;  /* 0xffffffff42257890 */ /* 0x000fc4000fffe0ff */
[----:B------:R-:W-:Y:S01]  /*18f0*/  UIADD3 UR68, UPT, UPT, UR67, -UR66, URZ ;  /* 0x8000004243447290 */ /* 0x000fe2000fffe0ff */
[----:B------:R-:W-:Y:S02]  /*1900*/  UMOV UR29, URZ ;  /* 0x000000ff001d7c82 */ /* 0x000fe40008000000 */
[----:B------:R-:W-:-:S04]  /*1910*/  @UP2 UIADD3 UR37, UPT, UPT, UR66, URZ, URZ ;  /* 0x000000ff42252290 */ /* 0x000fc8000fffe0ff */
[----:B-1-34-:R-:W-:-:S12]  /*1920*/  UIADD3 UR37, UPT, UPT, UR37, 0x1, URZ ;  /* 0x0000000125257890 */ /* 0x01afd8000fffe0ff */
.L_x_46:
[----:B------:R-:W-:Y:S01]  /*1930*/  UISETP.NE.AND UP0, UPT, UR63, URZ, UPT ;  /* 0x000000ff3f00728c */ /* 0x000fe2000bf05270 */
[----:B------:R-:W1:Y:S08]  /*1940*/  S2UR UR63, SR_CgaCtaId ;  /* 0x00000000003f79c3 */ /* 0x000e700000008800 */
[----:B---3--:R-:W-:Y:S05]  /*1950*/  BRA.U UP0, `(.L_x_23) ;  /* 0x0000000100347547 */ /* 0x008fea000b800000 */
[----:B------:R-:W2:Y:S01]  /*1960*/  S2R R0, SR_CgaCtaId ;  /* 0x0000000000007919 */ /* 0x000ea20000008800 */
[----:B------:R-:W-:-:S04]  /*1970*/  MOV R2, 0x400 ;  /* 0x0000040000027802 */ /* 0x000fc80000000f00 */
[----:B--2---:R-:W-:Y:S02]  /*1980*/  LEA R0, R0, R2, 0x18 ;  /* 0x0000000200007211 */ /* 0x004fe400078ec0ff */
[----:B------:R-:W-:-:S03]  /*1990*/  SHF.L.U32 R2, R8, 0x1f, RZ ;  /* 0x0000001f08027819 */ /* 0x000fc600000006ff */
[----:B------:R-:W-:-:S04]  /*19a0*/  IMAD R0, R9, 0x8, R0 ;  /* 0x0000000809007824 */ /* 0x000fc800078e0200 */
[----:B------:R-:W2:Y:S02]  /*19b0*/  SYNCS.PHASECHK.TRANS64.TRYWAIT P0, [R0+URZ+0xe0], R2 ;  /* 0x0000e002000075a7 */ /* 0x000ea400080011ff */
[----:B--2---:R-:W-:Y:S05]  /*19c0*/  @!P0 BRA `(.L_x_24) ;  /* 0x0000006800208947 */ /* 0x004fea0003800000 */
.L_x_125:
[----:B------:R-:W-:Y:S01]  /*19d0*/  VIADD R9, R9, 0x1 ;  /* 0x0000000109097836 */ /* 0x000fe20000000000 */
[----:B------:R2:W-:Y:S04]  /*19e0*/  SYNCS.ARRIVE.TRANS64.A1T0 RZ, [R0+URZ+0xd0], RZ ;  /* 0x0000d0ff00ff79a7 */ /* 0x0005e800081000ff */
[----:B------:R-:W-:-:S04]  /*19f0*/  ISETP.NE.AND P0, PT, R9, 0x2, PT ;  /* 0x000000020900780c */ /* 0x000fc80003f05270 */
[----:B------:R-:W-:Y:S02]  /*1a00*/  SEL R9, R9, RZ, P0 ;  /* 0x000000ff09097207 */ /* 0x000fe40000000000 */
[----:B--2---:R-:W-:-:S04]  /*1a10*/  SEL R0, RZ, 0x1, P0 ;  /* 0x00000001ff007807 */ /* 0x004fc80000000000 */
[----:B------:R-:W-:-:S07]  /*1a20*/  LOP3.LUT R8, R8, R0, RZ, 0x3c, !PT ;  /* 0x0000000008087212 */ /* 0x000fce00078e3cff */
.L_x_23:
[----:B------:R-:W-:Y:S01]  /*1a30*/  UMOV UR22, 0x400 ;  /* 0x0000040000167882 */ /* 0x000fe20000000000 */
[----:B------:R-:W-:Y:S01]  /*1a40*/  SHF.L.U32 R0, R12, 0x1f, RZ ;  /* 0x0000001f0c007819 */ /* 0x000fe200000006ff */
[----:B-1----:R-:W-:Y:S02]  /*1a50*/  ULEA UR22, UR63, UR22, 0x18 ;  /* 0x000000163f167291 */ /* 0x002fe4000f8ec0ff */
[----:B------:R-:W-:Y:S02]  /*1a60*/  UISETP.GE.U32.AND UP0, UPT, UR71, 0xff, UPT ;  /* 0x000000ff4700788c */ /* 0x000fe4000bf06070 */
[----:B------:R-:W-:Y:S02]  /*1a70*/  ULEA UR4, UR29, UR22, 0x3 ;  /* 0x000000161d047291 */ /* 0x000fe4000f8e18ff */
[----:B------:R-:W-:Y:S02]  /*1a80*/  ULEA UR27, UR27, UR70, 0x1 ;  /* 0x000000461b1b7291 */ /* 0x000fe4000f8e08ff */
[----:B------:R-:W-:-:S02]  /*1a90*/  ULEA UR59, UR25, UR69, 0x6 ;  /* 0x00000045193b7291 */ /* 0x000fc4000f8e30ff */
[----:B------:R-:W-:Y:S01]  /*1aa0*/  USHF.L.U32 UR27, UR27, 0x5, URZ ;  /* 0x000000051b1b7899 */ /* 0x000fe200080006ff */
[----:B------:R-:W-:Y:S02]  /*1ab0*/  UMOV UR15, URZ ;  /* 0x000000ff000f7c82 */ /* 0x000fe40008000000 */
[----:B------:R1:W2:Y:S01]  /*1ac0*/  SYNCS.PHASECHK.TRANS64.TRYWAIT P1, [UR4+0x18], R0 ;  /* 0x00001800ff0075a7 */ /* 0x0002a20008021104 */
[----:B------:R-:W-:Y:S08]  /*1ad0*/  BRA.U !UP0, `(.L_x_25) ;  /* 0x0000000508647547 */ /* 0x000ff0000b800000 */
[----:B------:R-:W-:Y:S01]  /*1ae0*/  UMOV UR21, URZ ;  /* 0x000000ff00157c82 */ /* 0x000fe20008000000 */
[----:B------:R-:W-:-:S05]  /*1af0*/  UMOV UR14, UR29 ;  /* 0x0000001d000e7c82 */ /* 0x000fca0008000000 */
.L_x_33:
[----:B------:R-:W-:Y:S01]  /*1b00*/  ULEA UR57, UR14, UR22, 0x3 ;  /* 0x000000160e397291 */ /* 0x000fe2000f8e18ff */
[----:B--2---:R-:W-:Y:S01]  /*1b10*/  @!P4 MOV R2, 0x10000 ;  /* 0x000100000002c802 */ /* 0x004fe20000000f00 */
[----:B--23--:R-:W-:Y:S10]  /*1b20*/  @P1 BRA `(.L_x_26) ;  /* 0x00000000000c1947 */ /* 0x00cff40003800000 */
[----:B------:R-:W-:-:S04]  /*1b30*/  SHF.L.U32 R3, R12, 0x1f, RZ ;  /* 0x0000001f0c037819 */ /* 0x000fc800000006ff */
[----:B------:R-:W2:Y:S02]  /*1b40*/  SYNCS.PHASECHK.TRANS64.TRYWAIT P0, [UR57+0x18], R3 ;  /* 0x00001803ff0075a7 */ /* 0x000ea40008001139 */
[----:B--2---:R-:W-:Y:S05]  /*1b50*/  @!P0 BRA `(.L_x_27) ;  /* 0x0000006400d08947 */ /* 0x004fea0003800000 */
.L_x_26:
[----:B------:R2:W-:Y:S01]  /*1b60*/  @!P4 SYNCS.ARRIVE.TRANS64 RZ, [UR57], R2 ;  /* 0x00000002ffffc9a7 */ /* 0x0005e20008000039 */
[----:B------:R-:W-:-:S04]  /*1b70*/  ULOP3.LUT UR4, UR38, 0x2, URZ, 0xfc, !UPT ;  /* 0x0000000226047892 */ /* 0x000fc8000f8efcff */
[----:B------:R-:W-:-:S09]  /*1b80*/  UISETP.NE.AND UP0, UPT, UR4, 0x2, UPT ;  /* 0x000000020400788c */ /* 0x000fd2000bf05270 */
[----:B------:R-:W-:Y:S05]  /*1b90*/  BRA.U UP0, `(.L_x_28) ;  /* 0x0000000100047547 */ /* 0x000fea000b800000 */
[----:B------:R-:W-:Y:S05]  /*1ba0*/  BPT.TRAP 0x1 ;  /* 0x000000040000795c */ /* 0x000fea0000300000 */
.L_x_28:
[----:B------:R-:W-:Y:S04]  /*1bb0*/  BSSY.RECONVERGENT B0, `(.L_x_29) ;  /* 0x0000003000007945 */ /* 0x000fe80003800200 */
[----:B------:R-:W-:Y:S05]  /*1bc0*/  @P3 BRA `(.L_x_30) ;  /* 0x0000000000043947 */ /* 0x000fea0003800000 */
[----:B------:R-:W-:Y:S05]  /*1bd0*/  BPT.TRAP 0x1 ;  /* 0x000000040000795c */ /* 0x000fea0000300000 */
.L_x_30:
[----:B------:R-:W-:Y:S05]  /*1be0*/  BSYNC.RECONVERGENT B0 ;  /* 0x0000000000007941 */ /* 0x000fea0003800200 */
.L_x_29:
[----:B------:R-:W-:Y:S01]  /*1bf0*/  UIADD3 UR4, UPT, UPT, UR14, 0x1, URZ ;  /* 0x000000010e047890 */ /* 0x000fe2000fffe0ff */
[----:B------:R-:W-:Y:S01]  /*1c00*/  BSSY.RECONVERGENT B0, `(.L_x_31) ;  /* 0x0000041000007945 */ /* 0x000fe20003800200 */
[----:B------:R-:W-:Y:S02]  /*1c10*/  ELECT P0, URZ, PT ;  /* 0x0000000000ff782f */ /* 0x000fe40003800000 */
[----:B------:R-:W-:-:S04]  /*1c20*/  UISETP.NE.AND UP0, UPT, UR4, 0x3, UPT ;  /* 0x000000030400788c */ /* 0x000fc8000bf05270 */
[----:B------:R-:W-:Y:S02]  /*1c30*/  USEL UR5, URZ, 0x1, UP0 ;  /* 0x00000001ff057887 */ /* 0x000fe40008000000 */
[----:B------:R-:W-:-:S04]  /*1c40*/  USEL UR29, UR4, URZ, UP0 ;  /* 0x000000ff041d7287 */ /* 0x000fc80008000000 */
[----:B------:R-:W-:Y:S01]  /*1c50*/  ULEA UR4, UR29, UR22, 0x3 ;  /* 0x000000161d047291 */ /* 0x000fe2000f8e18ff */
[----:B------:R-:W-:-:S04]  /*1c60*/  LOP3.LUT R12, R12, UR5, RZ, 0x3c, !PT ;  /* 0x000000050c0c7c12 */ /* 0x000fc8000f8e3cff */
[----:B-1----:R-:W-:-:S04]  /*1c70*/  SHF.L.U32 R0, R12, 0x1f, RZ ;  /* 0x0000001f0c007819 */ /* 0x002fc800000006ff */
[----:B------:R1:W3:Y:S01]  /*1c80*/  SYNCS.PHASECHK.TRANS64.TRYWAIT P1, [UR4+0x18], R0 ;  /* 0x00001800ff0075a7 */ /* 0x0002e20008021104 */
[----:B------:R-:W-:Y:S05]  /*1c90*/  @!P0 BRA `(.L_x_32) ;  /* 0x0000000000dc8947 */ /* 0x000fea0003800000 */
[----:B------:R-:W-:Y:S02]  /*1ca0*/  USHF.L.U32 UR7, UR14, 0xd, URZ ;  /* 0x0000000d0e077899 */ /* 0x000fe400080006ff */
[----:B------:R-:W-:Y:S02]  /*1cb0*/  UIADD3 UR4, UP1, UPT, UR54, 0x80, URZ ;  /* 0x0000008036047890 */ /* 0x000fe4000ff3e0ff */
[----:B------:R-:W-:Y:S02]  /*1cc0*/  ULOP3.LUT UR32, UR7, UR53, URZ, 0xfc, !UPT ;  /* 0x0000003507207292 */ /* 0x000fe4000f8efcff */
[----:B------:R-:W-:Y:S02]  /*1cd0*/  ULOP3.LUT UR13, UR7, UR45, URZ, 0xfc, !UPT ;  /* 0x0000002d070d7292 */ /* 0x000fe4000f8efcff */
[----:B------:R-:W-:Y:S02]  /*1ce0*/  ULEA UR32, UR32, UR22, 0x2 ;  /* 0x0000001620207291 */ /* 0x000fe4000f8e10ff */
[----:B------:R-:W-:-:S02]  /*1cf0*/  USHF.L.U32 UR58, UR21, 0x7, URZ ;  /* 0x00000007153a7899 */ /* 0x000fc400080006ff */
[----:B------:R-:W-:Y:S02]  /*1d00*/  UIADD3 UR6, UP0, UPT, UR54, 0x180, URZ ;  /* 0x0000018036067890 */ /* 0x000fe4000ff1e0ff */
[----:B------:R-:W-:Y:S02]  /*1d10*/  UIADD3.X UR5, UPT, UPT, URZ, UR55, URZ, UP1, !UPT ;  /* 0x00000037ff057290 */ /* 0x000fe40008ffe4ff */
[----:B------:R-:W-:Y:S02]  /*1d20*/  ULEA UR13, UR13, UR22, 0x2 ;  /* 0x000000160d0d7291 */ /* 0x000fe4000f8e10ff */
[----:B------:R-:W-:Y:S02]  /*1d30*/  UIADD3 UR56, UPT, UPT, UR32, 0x6800, URZ ;  /* 0x0000680020387890 */ /* 0x000fe4000fffe0ff */
[----:B------:R-:W-:Y:S02]  /*1d40*/  UPRMT UR15, URZ, 0x5410, UR31 ;  /* 0x00005410ff0f7896 */ /* 0x000fe4000800001f */
[----:B------:R-:W-:-:S02]  /*1d50*/  UIADD3 UR50, UPT, UPT, UR58, 0x20, URZ ;  /* 0x000000203a327890 */ /* 0x000fc4000fffe0ff */
[----:B------:R-:W-:Y:S02]  /*1d60*/  UIADD3 UR48, UPT, UPT, UR32, 0x8800, URZ ;  /* 0x0000880020307890 */ /* 0x000fe4000fffe0ff */
[----:B------:R-:W-:Y:S02]  /*1d70*/  UIADD3 UR42, UPT, UPT, UR58, 0x40, URZ ;  /* 0x000000403a2a7890 */ /* 0x000fe4000fffe0ff */
[----:B------:R-:W-:Y:S02]  /*1d80*/  UIADD3 UR40, UPT, UPT, UR32, 0xa800, URZ ;  /* 0x0000a80020287890 */ /* 0x000fe4000fffe0ff */
[----:B------:R-:W-:Y:S02]  /*1d90*/  UIADD3 UR34, UPT, UPT, UR58, 0x60, URZ ;  /* 0x000000603a227890 */ /* 0x000fe4000fffe0ff */
[----:B------:R-:W-:Y:S02]  /*1da0*/  UIADD3 UR32, UPT, UPT, UR32, 0xc800, URZ ;  /* 0x0000c80020207890 */ /* 0x000fe4000fffe0ff */
[----:B------:R-:W-:-:S02]  /*1db0*/  UIADD3.X UR7, UPT, UPT, URZ, UR55, URZ, UP0, !UPT ;  /* 0x00000037ff077290 */ /* 0x000fc400087fe4ff */
[----:B------:R-:W-:Y:S02]  /*1dc0*/  UPRMT UR23, URZ, 0x5410, UR30 ;  /* 0x00005410ff177896 */ /* 0x000fe4000800001e */
[----:B------:R-:W-:Y:S02]  /*1dd0*/  UIADD3 UR24, UPT, UPT, UR13, 0x1e800, URZ ;  /* 0x0001e8000d187890 */ /* 0x000fe4000fffe0ff */
[----:B------:R-:W-:Y:S01]  /*1de0*/  UIADD3 UR8, UPT, UPT, UR13, 0x20800, URZ ;  /* 0x000208000d087890 */ /* 0x000fe2000fffe0ff */
[----:B------:R-:W-:Y:S01]  /*1df0*/  UMOV UR46, 0x0 ;  /* 0x00000000002e7882 */ /* 0x000fe20000000000 */
[----:B------:R-:W-:Y:S01]  /*1e00*/  UMOV UR47, 0x10000000 ;  /* 0x10000000002f7882 */ /* 0x000fe20000000000 */
[----:B------:R-:W-:Y:S01]  /*1e10*/  UMOV UR49, UR57 ;  /* 0x0000003900317c82 */ /* 0x000fe20008000000 */
[----:B------:R-:W-:Y:S01]  /*1e20*/  UMOV UR51, UR59 ;  /* 0x0000003b00337c82 */ /* 0x000fe20008000000 */
[----:B------:R-:W-:Y:S01]  /*1e30*/  UMOV UR52, UR60 ;  /* 0x0000003c00347c82 */ /* 0x000fe20008000000 */
[----:B------:R-:W-:Y:S01]  /*1e40*/  UMOV UR41, UR57 ;  /* 0x0000003900297c82 */ /* 0x000fe20008000000 */
[----:B------:R-:W-:Y:S01]  /*1e50*/  UMOV UR43, UR59 ;  /* 0x0000003b002b7c82 */ /* 0x000fe20008000000 */
[----:B------:R-:W-:Y:S01]  /*1e60*/  UMOV UR44, UR60 ;  /* 0x0000003c002c7c82 */ /* 0x000fe20008000000 */
[----:B------:R-:W-:Y:S01]  /*1e70*/  UTMALDG.3D.MULTICAST [UR56], [UR4], UR15, desc[UR46] ;  /* 0x00002e38040073b4 */ /* 0x000fe2000801180f */
[----:B------:R-:W-:Y:S01]  /*1e80*/  UMOV UR33, UR57 ;  /* 0x0000003900217c82 */ /* 0x000fe20008000000 */
        /* <DEDUP_REMOVED lines=10> */
[----:B------:R-:W-:Y:S01]  /*1f30*/  UIADD3 UR16, UPT, UPT, UR13, 0x22800, URZ ;  /* 0x000228000d107890 */ /* 0x000fe2000fffe0ff */
[----:B------:R-:W-:Y:S01]  /*1f40*/  UMOV UR17, UR57 ;  /* 0x0000003900117c82 */ /* 0x000fe20008000000 */
[----:B------:R-:W-:Y:S01]  /*1f50*/  UMOV UR19, UR27 ;  /* 0x0000001b00137c82 */ /* 0x000fe20008000000 */
[----:B------:R-:W-:Y:S01]  /*1f60*/  UTMALDG.3D.MULTICAST [UR40], [UR4], UR15, desc[UR46] ;  /* 0x00002e28040073b4 */ /* 0x000fe2000801180f */
[----:B------:R-:W-:Y:S01]  /*1f70*/  UMOV UR20, UR60 ;  /* 0x0000003c00147c82 */ /* 0x000fe20008000000 */
[----:B------:R-:W-:Y:S01]  /*1f80*/  UMOV UR18, UR42 ;  /* 0x0000002a00127c82 */ /* 0x000fe20008000000 */
[----:B------:R-:W-:Y:S01]  /*1f90*/  UTMALDG.3D.MULTICAST [UR32], [UR4], UR15, desc[UR46] ;  /* 0x00002e20040073b4 */ /* 0x000fe2000801180f */
[----:B------:R-:W-:Y:S01]  /*1fa0*/  UTMALDG.3D.MULTICAST [UR24], [UR6], UR23, desc[UR46] ;  /* 0x00002e18060073b4 */ /* 0x000fe20008011817 */
[----:B------:R4:W-:Y:S01]  /*1fb0*/  UTMALDG.3D.MULTICAST [UR8], [UR6], UR23, desc[UR46] ;  /* 0x00002e08060073b4 */ /* 0x0009e20008011817 */
[----:B------:R1:W-:Y:S01]  /*1fc0*/  UTMALDG.3D.MULTICAST [UR16], [UR6], UR23, desc[UR46] ;  /* 0x00002e10060073b4 */ /* 0x0003e20008011817 */
[----:B----4-:R-:W-:Y:S01]  /*1fd0*/  UIADD3 UR8, UPT, UPT, UR13, 0x24800, URZ ;  /* 0x000248000d087890 */ /* 0x010fe2000fffe0ff */
[----:B------:R-:W-:-:S08]  /*1fe0*/  UMOV UR10, UR34 ;  /* 0x00000022000a7c82 */ /* 0x000fd00008000000 */
[----:B------:R1:W-:Y:S02]  /*1ff0*/  UTMALDG.3D.MULTICAST [UR8], [UR6], UR23, desc[UR46] ;  /* 0x00002e08060073b4 */ /* 0x0003e40008011817 */
[----:B-1----:R-:W-:Y:S01]  /*2000*/  NOP ;  /* 0x0000000000007918 */ /* 0x002fe20000000000 */
.L_x_32:
[----:B------:R-:W-:Y:S05]  /*2010*/  BSYNC.RECONVERGENT B0 ;  /* 0x0000000000007941 */ /* 0x000fea0003800200 */
.L_x_31:
[----:B------:R-:W-:Y:S01]  /*2020*/  UIADD3 UR21, UPT, UPT, UR21, 0x1, URZ ;  /* 0x0000000115157890 */ /* 0x000fe2000fffe0ff */
[----:B------:R-:W-:Y:S01]  /*2030*/  UMOV UR14, UR29 ;  /* 0x0000001d000e7c82 */ /* 0x000fe20008000000 */
[----:B------:R-:W-:Y:S02]  /*2040*/  UMOV UR15, UR37 ;  /* 0x00000025000f7c82 */ /* 0x000fe40008000000 */
[----:B------:R-:W-:-:S09]  /*2050*/  UISETP.NE.AND UP0, UPT, UR21, UR37, UPT ;  /* 0x000000251500728c */ /* 0x000fd2000bf05270 */
[----:B------:R-:W-:Y:S05]  /*2060*/  BRA.U UP0, `(.L_x_33) ;  /* 0xfffffff900a47547 */ /* 0x000fea000b83ffff */
.L_x_25:
[----:B------:R-:W-:Y:S01]  /*2070*/  ULEA UR4, UR29, UR22, 0x3 ;  /* 0x000000161d047291 */ /* 0x000fe2000f8e18ff */
[----:B-1----:R-:W-:Y:S01]  /*2080*/  SHF.L.U32 R0, R12, 0x1f, RZ ;  /* 0x0000001f0c007819 */ /* 0x002fe200000006ff */
[----:B------:R-:W-:Y:S01]  /*2090*/  @!P2 SYNCS.ARRIVE.TRANS64.A1T0 RZ, [UR22+0x68], RZ ;  /* 0x000068ffffffa9a7 */ /* 0x000fe20008100016 */
[----:B------:R-:W-:-:S06]  /*20a0*/  UISETP.GT.AND UP0, UPT, UR67, UR66, UPT ;  /* 0x000000424300728c */ /* 0x000fcc000bf04270 */
[----:B--23--:R1:W2:Y:S03]  /*20b0*/  SYNCS.PHASECHK.TRANS64.TRYWAIT P1, [UR4+0x18], R0 ;  /* 0x00001800ff0075a7 */ /* 0x00c2a60008021104 */
[----:B------:R-:W-:Y:S05]  /*20c0*/  BRA.U !UP0, `(.L_x_34) ;  /* 0x0000000508607547 */ /* 0x000fea000b800000 */
[----:B------:R-:W-:Y:S01]  /*20d0*/  UIADD3 UR23, UPT, UPT, UR68, UR15, URZ ;  /* 0x0000000f44177290 */ /* 0x000fe2000fffe0ff */
[----:B------:R-:W-:-:S11]  /*20e0*/  UMOV UR14, UR29 ;  /* 0x0000001d000e7c82 */ /* 0x000fd60008000000 */
.L_x_42:
[----:B------:R-:W-:Y:S01]  /*20f0*/  ULEA UR57, UR14, UR22, 0x3 ;  /* 0x000000160e397291 */ /* 0x000fe2000f8e18ff */
[----:B--2---:R-:W-:Y:S01]  /*2100*/  @!P4 MOV R2, 0x10000 ;  /* 0x000100000002c802 */ /* 0x004fe20000000f00 */
[----:B--23--:R-:W-:Y:S10]  /*2110*/  @P1 BRA `(.L_x_35) ;  /* 0x00000000000c1947 */ /* 0x00cff40003800000 */
[----:B------:R-:W-:-:S04]  /*2120*/  SHF.L.U32 R3, R12, 0x1f, RZ ;  /* 0x0000001f0c037819 */ /* 0x000fc800000006ff */
[----:B------:R-:W2:Y:S02]  /*2130*/  SYNCS.PHASECHK.TRANS64.TRYWAIT P0, [UR57+0x18], R3 ;  /* 0x00001803ff0075a7 */ /* 0x000ea40008001139 */
[----:B--2---:R-:W-:Y:S05]  /*2140*/  @!P0 BRA `(.L_x_36) ;  /* 0x00000060006c8947 */ /* 0x004fea0003800000 */
.L_x_35:
[----:B------:R2:W-:Y:S01]  /*2150*/  @!P4 SYNCS.ARRIVE.TRANS64 RZ, [UR57], R2 ;  /* 0x00000002ffffc9a7 */ /* 0x0005e20008000039 */
[----:B------:R-:W-:-:S04]  /*2160*/  ULOP3.LUT UR4, UR38, 0x2, URZ, 0xfc, !UPT ;  /* 0x0000000226047892 */ /* 0x000fc8000f8efcff */
[----:B------:R-:W-:-:S09]  /*2170*/  UISETP.NE.AND UP0, UPT, UR4, 0x2, UPT ;  /* 0x000000020400788c */ /* 0x000fd2000bf05270 */
[----:B------:R-:W-:Y:S05]  /*2180*/  BRA.U UP0, `(.L_x_37) ;  /* 0x0000000100047547 */ /* 0x000fea000b800000 */
[----:B------:R-:W-:Y:S05]  /*2190*/  BPT.TRAP 0x1 ;  /* 0x000000040000795c */ /* 0x000fea0000300000 */
.L_x_37:
[----:B------:R-:W-:Y:S04]  /*21a0*/  BSSY.RECONVERGENT B0, `(.L_x_38) ;  /* 0x0000003000007945 */ /* 0x000fe80003800200 */
[----:B------:R-:W-:Y:S05]  /*21b0*/  @P3 BRA `(.L_x_39) ;  /* 0x0000000000043947 */ /* 0x000fea0003800000 */
[----:B------:R-:W-:Y:S05]  /*21c0*/  BPT.TRAP 0x1 ;  /* 0x000000040000795c */ /* 0x000fea0000300000 */
.L_x_39:
[----:B------:R-:W-:Y:S05]  /*21d0*/  BSYNC.RECONVERGENT B0 ;  /* 0x0000000000007941 */ /* 0x000fea0003800200 */
.L_x_38:
        /* <DEDUP_REMOVED lines=57> */
[----:B------:R4:W-:Y:S01]  /*2570*/  UTMALDG.3D.MULTICAST [UR32], [UR4], UR16, desc[UR46] ;  /* 0x00002e20040073b4 */ /* 0x0009e20008011810 */
[----:B------:R-:W-:Y:S01]  /*2580*/  UTMALDG.3D.MULTICAST [UR24], [UR6], UR21, desc[UR46] ;  /* 0x00002e18060073b4 */ /* 0x000fe20008011815 */
[----:B------:R2:W-:Y:S01]  /*2590*/  UTMALDG.3D.MULTICAST [UR8], [UR6], UR21, desc[UR46] ;  /* 0x00002e08060073b4 */ /* 0x0005e20008011815 */
[----:B----4-:R-:W-:-:S09]  /*25a0*/  UIADD3 UR16, UPT, UPT, UR13, 0x22800, URZ ;  /* 0x000228000d107890 */ /* 0x010fd2000fffe0ff */
[----:B------:R4:W-:Y:S01]  /*25b0*/  UTMALDG.3D.MULTICAST [UR16], [UR6], UR21, desc[UR46] ;  /* 0x00002e10060073b4 */ /* 0x0009e20008011815 */
[----:B--2---:R-:W-:Y:S01]  /*25c0*/  UIADD3 UR8, UPT, UPT, UR13, 0x24800, URZ ;  /* 0x000248000d087890 */ /* 0x004fe2000fffe0ff */
[----:B------:R-:W-:-:S08]  /*25d0*/  UMOV UR10, UR34 ;  /* 0x00000022000a7c82 */ /* 0x000fd00008000000 */
[----:B------:R4:W-:Y:S02]  /*25e0*/  UTMALDG.3D.MULTICAST [UR8], [UR6], UR21, desc[UR46] ;  /* 0x00002e08060073b4 */ /* 0x0009e40008011815 */
[----:B----4-:R-:W-:Y:S01]  /*25f0*/  NOP ;  /* 0x0000000000007918 */ /* 0x010fe20000000000 */
.L_x_41:
[----:B------:R-:W-:Y:S05]  /*2600*/  BSYNC.RECONVERGENT B0 ;  /* 0x0000000000007941 */ /* 0x000fea0003800200 */
.L_x_40:
[----:B------:R-:W-:Y:S01]  /*2610*/  UIADD3 UR15, UPT, UPT, UR15, 0x1, URZ ;  /* 0x000000010f0f7890 */ /* 0x000fe2000fffe0ff */
[----:B------:R-:W-:-:S03]  /*2620*/  UMOV UR14, UR29 ;  /* 0x0000001d000e7c82 */ /* 0x000fc60008000000 */
[----:B------:R-:W-:-:S09]  /*2630*/  UISETP.NE.AND UP0, UPT, UR15, UR23, UPT ;  /* 0x000000170f00728c */ /* 0x000fd2000bf05270 */
[----:B------:R-:W-:Y:S05]  /*2640*/  BRA.U UP0, `(.L_x_42) ;  /* 0xfffffff900a87547 */ /* 0x000fea000b83ffff */
.L_x_34:
[C---:B------:R-:W-:Y:S01]  /*2650*/  LEA R3, R11.reuse, UR22, 0x3 ;  /* 0x000000160b037c11 */ /* 0x040fe2000f8e18ff */
[----:B------:R-:W-:Y:S01]  /*2660*/  NOP ;  /* 0x0000000000007918 */ /* 0x000fe20000000000 */
[----:B-1----:R-:W-:Y:S02]  /*2670*/  SHF.L.U32 R0, R10, 0x1f, RZ ;  /* 0x0000001f0a007819 */ /* 0x002fe400000006ff */
[----:B------:R-:W-:Y:S02]  /*2680*/  LEA R4, R11, UR22, 0x4 ;  /* 0x000000160b047c11 */ /* 0x000fe4000f8e20ff */
[----:B------:R-:W1:Y:S02]  /*2690*/  SYNCS.PHASECHK.TRANS64.TRYWAIT P0, [R3+URZ+0x70], R0 ;  /* 0x00007000030075a7 */ /* 0x000e6400080011ff */
[----:B-1----:R-:W-:Y:S05]  /*26a0*/  @!P0 BRA `(.L_x_43) ;  /* 0x0000005c002c8947 */ /* 0x002fea0003800000 */
.L_x_128:
[----:B------:R-:W4:Y:S01]  /*26b0*/  LDS.128 R4, [R4+0x100] ;  /* 0x0001000004047984 */ /* 0x000f220000000c00 */
[----:B------:R-:W-:Y:S01]  /*26c0*/  UISETP.GE.AND UP0, UPT, UR39, 0x1, UPT ;  /* 0x000000012700788c */ /* 0x000fe2000bf06270 */
[----:B------:R-:W-:Y:S01]  /*26d0*/  @!PT LDS RZ, [RZ] ;  /* 0x00000000fffff984 */ /* 0x000fe20000000800 */
[----:B------:R-:W-:Y:S01]  /*26e0*/  @!PT LDS RZ, [RZ] ;  /* 0x00000000fffff984 */ /* 0x000fe20000000800 */
[----:B------:R-:W-:Y:S01]  /*26f0*/  @!PT LDS RZ, [RZ] ;  /* 0x00000000fffff984 */ /* 0x000fe20000000800 */
[----:B------:R-:W-:Y:S01]  /*2700*/  @!PT LDS RZ, [RZ] ;  /* 0x00000000fffff984 */ /* 0x000fe20000000800 */
[----:B------:R1:W-:Y:S06]  /*2710*/  MEMBAR.ALL.CTA ;  /* 0x0000000000007992 */ /* 0x0003ec0000008000 */
[----:B-1----:R-:W1:Y:S01]  /*2720*/  FENCE.VIEW.ASYNC.S ;  /* 0x00000000000073c6 */ /* 0x002e620000000000 */
[----:B----4-:R-:W-:-:S13]  /*2730*/  LOP3.LUT P0, RZ, R6, 0x1, RZ, 0xc0, !PT ;  /* 0x0000000106ff7812 */ /* 0x010fda000780c0ff */
[----:B-1----:R-:W-:Y:S01]  /*2740*/  VOTEU.ANY UP1, P0 ;  /* 0x0000000000ff7886 */ /* 0x002fe20000020100 */
[----:B------:R-:W-:-:S13]  /*2750*/  PLOP3.LUT P0, PT, PT, PT, UP1, 0x80, 0x8 ;  /* 0x000000000008781c */ /* 0x000fda0003f0f018 */
[----:B------:R-:W-:Y:S02]  /*2760*/  @P0 LOP3.LUT R0, R5, 0xffff, RZ, 0xc0, !PT ;  /* 0x0000ffff05000812 */ /* 0x000fe400078ec0ff */
[----:B--2---:R-:W-:Y:S02]  /*2770*/  @P0 MOV R2, R4 ;  /* 0x0000000400020202 */ /* 0x004fe40000000f00 */
[----:B------:R-:W-:Y:S01]  /*2780*/  @P0 R2UR UR5, R0 ;  /* 0x00000000000502ca */ /* 0x000fe200000e0000 */
[----:B------:R-:W-:Y:S01]  /*2790*/  VIADD R0, R3, 0x80 ;  /* 0x0000008003007836 */ /* 0x000fe20000000000 */
[----:B------:R-:W-:Y:S02]  /*27a0*/  @P0 SHF.R.U32.HI R4, RZ, 0x10, R5 ;  /* 0x00000010ff040819 */ /* 0x000fe40000011605 */
[----:B------:R-:W-:Y:S02]  /*27b0*/  @P0 R2UR UR6, R2 ;  /* 0x00000000020602ca */ /* 0x000fe400000e0000 */
[----:B------:R-:W-:-:S02]  /*27c0*/  PRMT R0, RZ, 0x654, R0 ;  /* 0x00000654ff007816 */ /* 0x000fc40000000000 */
[----:B------:R-:W-:Y:S02]  /*27d0*/  @P0 R2UR UR4, R4 ;  /* 0x00000000040402ca */ /* 0x000fe400000e0000 */
[----:B------:R1:W-:Y:S03]  /*27e0*/  SYNCS.ARRIVE.TRANS64.RED.A1T0 RZ, [R0+URZ], RZ ;  /* 0x000000ff00ff79a7 */ /* 0x0003e600081004ff */
[----:B------:R-:W-:-:S04]  /*27f0*/  @UP1 UMOV UR61, UR5 ;  /* 0x00000005003d1c82 */ /* 0x000fc80008000000 */
[----:B------:R-:W-:-:S04]  /*2800*/  @UP1 UMOV UR62, UR6 ;  /* 0x00000006003e1c82 */ /* 0x000fc80008000000 */
[----:B------:R-:W-:Y:S01]  /*2810*/  @UP1 UMOV UR60, UR4 ;  /* 0x00000004003c1c82 */ /* 0x000fe20008000000 */
[----:B------:R-:W-:Y:S05]  /*2820*/  BRA.U !UP0, `(.L_x_44) ;  /* 0x0000000108d47547 */ /* 0x000fea000b800000 */
[----:B------:R-:W2:Y:S01]  /*2830*/  LDCU.128 UR12, c[0x0][0xb10] ;  /* 0x00016200ff0c77ac */ /* 0x000ea20008000c00 */
[----:B------:R-:W4:Y:S01]  /*2840*/  LDCU UR21, c[0x0][0xb20] ;  /* 0x00016400ff1577ac */ /* 0x000f220008000800 */
[----:B------:R-:W3:Y:S01]  /*2850*/  LDCU UR20, c[0x0][0xb0c] ;  /* 0x00016180ff1477ac */ /* 0x000ee20008000800 */
[----:B------:R-:W1:Y:S01]  /*2860*/  LDCU.64 UR8, c[0x0][0xb28] ;  /* 0x00016500ff0877ac */ /* 0x000e620008000a00 */
[----:B------:R-:W-:Y:S02]  /*2870*/  UISETP.NE.AND UP3, UPT, UR39, 0x1, UPT ;  /* 0x000000012700788c */ /* 0x000fe4000bf65270 */
[----:B--2---:R-:W-:Y:S02]  /*2880*/  UIMAD.WIDE.U32 UR6, UR64, UR15, URZ ;  /* 0x0000000f400672a5 */ /* 0x004fe4000f8e00ff */
[----:B------:R-:W-:Y:S02]  /*2890*/  UIMAD.WIDE.U32 UR4, UR65, UR12, URZ ;  /* 0x0000000c410472a5 */ /* 0x000fe4000f8e00ff */
[----:B------:R-:W-:-:S02]  /*28a0*/  UISETP.NE.AND UP0, UPT, UR14, 0x1, UPT ;  /* 0x000000010e00788c */ /* 0x000fc4000bf05270 */
[----:B------:R-:W-:Y:S01]  /*28b0*/  UIMAD.WIDE.U32 UR18, UR61, UR15, URZ ;  /* 0x0000000f3d1272a5 */ /* 0x000fe2000f8e00ff */
[----:B------:R-:W-:Y:S02]  /*28c0*/  UMOV UR6, UR7 ;  /* 0x0000000700067c82 */ /* 0x000fe40008000000 */
[----:B------:R-:W-:Y:S01]  /*28d0*/  UMOV UR4, UR5 ;  /* 0x0000000500047c82 */ /* 0x000fe20008000000 */
[----:B----4-:R-:W-:Y:S02]  /*28e0*/  USHF.R.U32.HI UR6, URZ, UR21, UR6 ;  /* 0x00000015ff067299 */ /* 0x010fe40008011606 */
[----:B---3--:R-:W-:Y:S02]  /*28f0*/  UISETP.NE.AND UP2, UPT, UR20, 0x1, UPT ;  /* 0x000000011400788c */ /* 0x008fe4000bf45270 */
[----:B------:R-:W-:Y:S02]  /*2900*/  USHF.R.U32.HI UR4, URZ, UR13, UR4 ;  /* 0x0000000dff047299 */ /* 0x000fe40008011604 */
[----:B------:R-:W-:-:S02]  /*2910*/  USEL UR5, UR64, UR6, !UP0 ;  /* 0x0000000640057287 */ /* 0x000fc4000c000000 */
[----:B------:R-:W-:Y:S02]  /*2920*/  USEL UR6, UR65, UR4, !UP2 ;  /* 0x0000000441067287 */ /* 0x000fe4000d000000 */
[----:B-1----:R-:W-:Y:S01]  /*2930*/  UIMAD.WIDE.U32 UR10, UR5, UR8, URZ ;  /* 0x00000008050a72a5 */ /* 0x002fe2000f8e00ff */
[----:B------:R-:W-:Y:S01]  /*2940*/  UMOV UR4, UR19 ;  /* 0x0000001300047c82 */ /* 0x000fe20008000000 */
[----:B------:R-:W-:Y:S02]  /*2950*/  UIMAD.WIDE.U32 UR16, UR62, UR12, URZ ;  /* 0x0000000c3e1072a5 */ /* 0x000fe4000f8e00ff */
[----:B------:R-:W-:-:S03]  /*2960*/  UIMAD.WIDE.U32 UR18, UR6, UR8, URZ ;  /* 0x00000008061272a5 */ /* 0x000fc6000f8e00ff */
[----:B------:R-:W-:Y:S01]  /*2970*/  UMOV UR10, UR11 ;  /* 0x0000000b000a7c82 */ /* 0x000fe20008000000 */
[----:B------:R-:W-:Y:S02]  /*2980*/  USHF.R.U32.HI UR4, URZ, UR21, UR4 ;  /* 0x00000015ff047299 */ /* 0x000fe40008011604 */
[----:B------:R-:W-:Y:S01]  /*2990*/  @UP3 USHF.R.U32.HI UR5, URZ, UR9, UR10 ;  /* 0x00000009ff053299 */ /* 0x000fe2000801160a */
[----:B------:R-:W-:Y:S01]  /*29a0*/  UMOV UR16, UR17 ;  /* 0x0000001100107c82 */ /* 0x000fe20008000000 */
[----:B------:R-:W-:Y:S01]  /*29b0*/  UMOV UR18, UR19 ;  /* 0x0000001300127c82 */ /* 0x000fe20008000000 */
[----:B------:R-:W-:Y:S02]  /*29c0*/  USHF.R.U32.HI UR13, URZ, UR13, UR16 ;  /* 0x0000000dff0d7299 */ /* 0x000fe40008011610 */
[----:B------:R-:W-:Y:S02]  /*29d0*/  USEL UR4, UR61, UR4, !UP0 ;  /* 0x000000043d047287 */ /* 0x000fe4000c000000 */
[----:B------:R-:W-:-:S02]  /*29e0*/  @UP3 USHF.R.U32.HI UR6, URZ, UR9, UR18 ;  /* 0x00000009ff063299 */ /* 0x000fc40008011612 */
[----:B------:R-:W-:Y:S02]  /*29f0*/  UIMAD UR7, UR39, UR5, URZ ;  /* 0x00000005270772a4 */ /* 0x000fe4000f8e02ff */
[----:B------:R-:W-:Y:S02]  /*2a00*/  USEL UR5, UR62, UR13, !UP2 ;  /* 0x0000000d3e057287 */ /* 0x000fe4000d000000 */
[----:B------:R-:W-:Y:S02]  /*2a10*/  UIMAD UR10, UR39, UR6, URZ ;  /* 0x00000006270a72a4 */ /* 0x000fe4000f8e02ff */
[----:B------:R-:W-:Y:S02]  /*2a20*/  UISETP.GE.AND UP0, UPT, UR4, UR7, UPT ;  /* 0x000000070400728c */ /* 0x000fe4000bf06270 */
[----:B------:R-:W-:Y:S02]  /*2a30*/  UIMAD.WIDE.U32 UR12, UR4, UR8, URZ ;  /* 0x00000008040c72a5 */ /* 0x000fe4000f8e00ff */
[----:B------:R-:W-:-:S02]  /*2a40*/  UISETP.GE.OR UP0, UPT, UR5, UR10, UP0 ;  /* 0x0000000a0500728c */ /* 0x000fc40008706670 */
        /* <DEDUP_REMOVED lines=19> */
.L_x_44:
[----:B------:R-:W2:Y:S02]  /*2b80*/  LDCU UR4, c[0x0][0xb30] ;  /* 0x00016600ff0477ac */ /* 0x000ea40008000800 */
[----:B--2---:R-:W-:-:S09]  /*2b90*/  UISETP.NE.AND UP0, UPT, UR4, 0x1, UPT ;  /* 0x000000010400788c */ /* 0x004fd2000bf05270 */
[----:B------:R-:W-:Y:S05]  /*2ba0*/  BRA.U UP0, `(.L_x_45) ;  /* 0x0000000100447547 */ /* 0x000fea000b800000 */
[----:B------:R-:W2:Y:S01]  /*2bb0*/  LDCU.128 UR8, c[0x0][0xb10] ;  /* 0x00016200ff0877ac */ /* 0x000ea20008000c00 */
[----:B------:R-:W4:Y:S01]  /*2bc0*/  LDCU UR12, c[0x0][0xb0c] ;  /* 0x00016180ff0c77ac */ /* 0x000f220008000800 */
[----:B------:R-:W1:Y:S01]  /*2bd0*/  LDCU UR13, c[0x0][0xb20] ;  /* 0x00016400ff0d77ac */ /* 0x000e620008000800 */
[----:B--2---:R-:W-:Y:S02]  /*2be0*/  UIMAD.WIDE.U32 UR6, UR62, UR8, URZ ;  /* 0x000000083e0672a5 */ /* 0x004fe4000f8e00ff */
[----:B------:R-:W-:Y:S02]  /*2bf0*/  UIMAD.WIDE.U32 UR4, UR61, UR11, URZ ;  /* 0x0000000b3d0472a5 */ /* 0x000fe4000f8e00ff */
[----:B----4-:R-:W-:Y:S02]  /*2c00*/  UISETP.NE.AND UP2, UPT, UR12, 0x1, UPT ;  /* 0x000000010c00788c */ /* 0x010fe4000bf45270 */
[----:B------:R-:W-:Y:S01]  /*2c10*/  UISETP.NE.AND UP0, UPT, UR10, 0x1, UPT ;  /* 0x000000010a00788c */ /* 0x000fe2000bf05270 */
[----:B------:R-:W-:-:S02]  /*2c20*/  UMOV UR6, UR7 ;  /* 0x0000000700067c82 */ /* 0x000fc40008000000 */
[----:B------:R-:W-:Y:S01]  /*2c30*/  UMOV UR4, UR5 ;  /* 0x0000000500047c82 */ /* 0x000fe20008000000 */
[----:B------:R-:W-:Y:S02]  /*2c40*/  USHF.R.U32.HI UR9, URZ, UR9, UR6 ;  /* 0x00000009ff097299 */ /* 0x000fe40008011606 */
[----:B-1----:R-:W-:Y:S02]  /*2c50*/  USHF.R.U32.HI UR4, URZ, UR13, UR4 ;  /* 0x0000000dff047299 */ /* 0x002fe40008011604 */
[----:B------:R-:W-:Y:S02]  /*2c60*/  USEL UR5, UR62, UR9, !UP2 ;  /* 0x000000093e057287 */ /* 0x000fe4000d000000 */
[----:B------:R-:W-:-:S04]  /*2c70*/  USEL UR4, UR61, UR4, !UP0 ;  /* 0x000000043d047287 */ /* 0x000fc8000c000000 */
[----:B------:R-:W-:Y:S02]  /*2c80*/  UIADD3 UR6, UPT, UPT, UR5, -UR4, URZ ;  /* 0x8000000405067290 */ /* 0x000fe4000fffe0ff */
[----:B------:R-:W-:Y:S02]  /*2c90*/  UIADD3 UR4, UPT, UPT, -UR5, UR4, URZ ;  /* 0x0000000405047290 */ /* 0x000fe4000fffe1ff */
[----:B------:R-:W-:Y:S02]  /*2ca0*/  UIMAD UR61, UR6, UR10, UR61 ;  /* 0x0000000a063d72a4 */ /* 0x000fe4000f8e023d */
[----:B------:R-:W-:-:S12]  /*2cb0*/  UIMAD UR62, UR4, UR12, UR62 ;  /* 0x0000000c043e72a4 */ /* 0x000fd8000f8e023e */
.L_x_45:
[----:B------:R-:W-:Y:S01]  /*2cc0*/  VIADD R11, R11, 0x1 ;  /* 0x000000010b0b7836 */ /* 0x000fe20000000000 */
[----:B------:R-:W-:Y:S02]  /*2cd0*/  R2UR UR5, R56 ;  /* 0x00000000380572ca */ /* 0x000fe400000e0000 */
[----:B------:R-:W-:Y:S02]  /*2ce0*/  R2UR UR4, R55 ;  /* 0x00000000370472ca */ /* 0x000fe400000e0000 */
[C---:B------:R-:W-:Y:S02]  /*2cf0*/  ISETP.NE.AND P0, PT, R11.reuse, 0x2, PT ;  /* 0x000000020b00780c */ /* 0x040fe40003f05270 */
[----:B------:R-:W-:Y:S02]  /*2d00*/  PLOP3.LUT P2, PT, PT, PT, PT, 0x80, 0x8 ;  /* 0x000000000008781c */ /* 0x000fe40003f4f070 */
[----:B-1----:R-:W-:Y:S02]  /*2d10*/  SEL R0, RZ, 0x1, P0 ;  /* 0x00000001ff007807 */ /* 0x002fe40000000000 */
[----:B------:R-:W-:-:S02]  /*2d20*/  SEL R11, R11, RZ, P0 ;  /* 0x000000ff0b0b7207 */ /* 0x000fc40000000000 */
[----:B------:R-:W-:Y:S01]  /*2d30*/  LOP3.LUT R10, R10, R0, RZ, 0x3c, !PT ;  /* 0x000000000a0a7212 */ /* 0x000fe200078e3cff */
[----:B------:R-:W-:Y:S02]  /*2d40*/  UIADD3 UR25, UPT, UPT, UR62, UR5, URZ ;  /* 0x000000053e197290 */ /* 0x000fe4000fffe0ff */
[----:B------:R-:W-:Y:S01]  /*2d50*/  UIADD3 UR27, UPT, UPT, UR61, UR4, URZ ;  /* 0x000000043d1b7290 */ /* 0x000fe2000fffe0ff */
[----:B------:R-:W-:Y:S11]  /*2d60*/  BRA.U UP1, `(.L_x_46) ;  /* 0xffffffe901f07547 */ /* 0x000ff6000b83ffff */
[----:B------:R-:W-:Y:S01]  /*2d70*/  UIADD3 UR22, UPT, UPT, UR22, 0x18, URZ ;  /* 0x0000001816167890 */ /* 0x000fe2000fffe0ff */
[----:B------:R-:W-:-:S03]  /*2d80*/  SHF.L.U32 R2, R12, 0x1f, RZ ;  /* 0x0000001f0c027819 */ /* 0x000fc600000006ff */
[----:B------:R-:W-:-:S09]  /*2d90*/  ULEA UR4, UR29, UR22, 0x3 ;  /* 0x000000161d047291 */ /* 0x000fd2000f8e18ff */
[----:B------:R-:W1:Y:S02]  /*2da0*/  SYNCS.PHASECHK.TRANS64.TRYWAIT P0, [UR4], R2 ;  /* 0x00000002ff0075a7 */ /* 0x000e640008001104 */
[----:B-1----:R-:W-:Y:S05]  /*2db0*/  @!P0 BRA `(.L_x_47) ;  /* 0x00000054007c8947 */ /* 0x002fea0003800000 */
.L_x_130:
[----:B------:R-:W-:-:S04]  /*2dc0*/  UIADD3 UR4, UPT, UPT, UR29, 0x1, URZ ;  /* 0x000000011d047890 */ /* 0x000fc8000fffe0ff */
[----:B------:R-:W-:-:S04]  /*2dd0*/  UISETP.NE.AND UP0, UPT, UR4, 0x3, UPT ;  /* 0x000000030400788c */ /* 0x000fc8000bf05270 */
[----:B------:R-:W-:Y:S02]  /*2de0*/  USEL UR6, URZ, 0x1, UP0 ;  /* 0x00000001ff067887 */ /* 0x000fe40008000000 */
[----:B------:R-:W-:-:S04]  /*2df0*/  USEL UR4, UR4, URZ, UP0 ;  /* 0x000000ff04047287 */ /* 0x000fc80008000000 */
[----:B------:R-:W-:Y:S01]  /*2e00*/  ULEA UR5, UR4, UR22, 0x3 ;  /* 0x0000001604057291 */ /* 0x000fe2000f8e18ff */
[----:B------:R-:W-:-:S04]  /*2e10*/  LOP3.LUT R12, R12, UR6, RZ, 0x3c, !PT ;  /* 0x000000060c0c7c12 */ /* 0x000fc8000f8e3cff */
[----:B-1----:R-:W-:-:S04]  /*2e20*/  SHF.L.U32 R2, R12, 0x1f, RZ ;  /* 0x0000001f0c027819 */ /* 0x002fc800000006ff */
[----:B------:R-:W1:Y:S02]  /*2e30*/  SYNCS.PHASECHK.TRANS64.TRYWAIT P0, [UR5], R2 ;  /* 0x00000002ff0075a7 */ /* 0x000e640008001105 */
[----:B-1----:R-:W-:Y:S05]  /*2e40*/  @!P0 BRA `(.L_x_48) ;  /* 0x0000005400708947 */ /* 0x002fea0003800000 */
.L_x_132:
[----:B------:R-:W-:-:S04]  /*2e50*/  UIADD3 UR4, UPT, UPT, UR4, 0x1, URZ ;  /* 0x0000000104047890 */ /* 0x000fc8000fffe0ff */
[----:B------:R-:W-:-:S04]  /*2e60*/  UISETP.NE.AND UP0, UPT, UR4, 0x3, UPT ;  /* 0x000000030400788c */ /* 0x000fc8000bf05270 */
[----:B------:R-:W-:Y:S02]  /*2e70*/  USEL UR5, URZ, 0x1, UP0 ;  /* 0x00000001ff057887 */ /* 0x000fe40008000000 */
[----:B------:R-:W-:-:S04]  /*2e80*/  USEL UR4, UR4, URZ, UP0 ;  /* 0x000000ff04047287 */ /* 0x000fc80008000000 */
[----:B------:R-:W-:Y:S01]  /*2e90*/  ULEA UR4, UR4, UR22, 0x3 ;  /* 0x0000001604047291 */ /* 0x000fe2000f8e18ff */
[----:B-1----:R-:W-:-:S04]  /*2ea0*/  LOP3.LUT R2, R12, UR5, RZ, 0x3c, !PT ;  /* 0x000000050c027c12 */ /* 0x002fc8000f8e3cff */
[----:B------:R-:W-:Y:S01]  /*2eb0*/  SHF.L.U32 R2, R2, 0x1f, RZ ;  /* 0x0000001f02027819 */ /* 0x000fe200000006ff */
[----:B------:R-:W-:-:S07]  /*2ec0*/  IMAD.U32 R0, RZ, RZ, UR4 ;  /* 0x00000004ff007e24 */ /* 0x000fce000f8e00ff */
.L_x_49:
[----:B-1----:R1:W2:Y:S02]  /*2ed0*/  SYNCS.PHASECHK.TRANS64.TRYWAIT P0, [R0+URZ], R2 ;  /* 0x00000002000075a7 */ /* 0x0022a400080011ff */
[----:B--2---:R-:W-:Y:S05]  /*2ee0*/  @!P0 NANOSLEEP.SYNCS 0x989680 ;  /* 0x009896800000895d */ /* 0x004fea0003900000 */
[----:B------:R-:W2:Y:S02]  /*2ef0*/  @!P0 SYNCS.PHASECHK.TRANS64 P0, [R0+URZ], R2 ;  /* 0x00000002000085a7 */ /* 0x000ea400080010ff */
[----:B--2---:R-:W-:Y:S05]  /*2f00*/  @P0 EXIT ;  /* 0x000000000000094d */ /* 0x004fea0003800000 */
[----:B------:R-:W-:Y:S05]  /*2f10*/  BRA `(.L_x_49) ;  /* 0xfffffffc00ec7947 */ /* 0x000fea000383ffff */
.L_x_22:
[----:B------:R-:W-:-:S04]  /*2f20*/  UISETP.NE.AND UP0, UPT, UR63, URZ, UPT ;  /* 0x000000ff3f00728c */ /* 0x000fc8000bf05270 */
[----:B------:R-:W-:-:S09]  /*2f30*/  UISETP.NE.OR UP0, UPT, UR22, 0x1, UP0 ;  /* 0x000000011600788c */ /* 0x000fd20008705670 */
[----:B------:R-:W-:Y:S05]  /*2f40*/  BRA.U UP0, `(.L_x_50) ;  /* 0x0000000500487547 */ /* 0x000fea000b800000 */
[----:B------:R-:W-:Y:S01]  /*2f50*/  ISETP.GE.U32.AND P2, PT, R0, 0x4, PT ;  /* 0x000000040000780c */ /* 0x000fe20003f46070 */
[----:B------:R-:W-:Y:S01]  /*2f60*/  IMAD.MOV.U32 R12, RZ, RZ, 0x1 ;  /* 0x00000001ff0c7424 */ /* 0x000fe200078e00ff */
[----:B------:R-:W-:Y:S02]  /*2f70*/  CS2R R10, SRZ ;  /* 0x00000000000a7805 */ /* 0x000fe4000001ff00 */
[----:B------:R-:W-:Y:S01]  /*2f80*/  CS2R R8, SRZ ;  /* 0x0000000000087805 */ /* 0x000fe2000001ff00 */
[----:B------:R-:W-:Y:S01]  /*2f90*/  UMOV UR6, 0x400 ;  /* 0x0000040000067882 */ /* 0x000fe20000000000 */
[----:B------:R-:W-:Y:S01]  /*2fa0*/  UMOV UR5, URZ ;  /* 0x000000ff00057c82 */ /* 0x000fe20008000000 */
[----:B------:R-:W-:-:S12]  /*2fb0*/  ULEA UR6, UR63, UR6, 0x18 ;  /* 0x000000063f067291 */ /* 0x000fd8000f8ec0ff */
.L_x_54:
[----:B------:R-:W-:Y:S02]  /*2fc0*/  LEA R2, R8, UR6, 0x3 ;  /* 0x0000000608027c11 */ /* 0x000fe4000f8e18ff */
[----:B------:R-:W-:-:S03]  /*2fd0*/  SHF.L.U32 R4, R9, 0x1f, RZ ;  /* 0x0000001f09047819 */ /* 0x000fc600000006ff */
[----:B------:R-:W-:Y:S01]  /*2fe0*/  VIADD R5, R2, 0xe0 ;  /* 0x000000e002057836 */ /* 0x000fe20000000000 */
[----:B------:R-:W2:Y:S02]  /*2ff0*/  SYNCS.PHASECHK.TRANS64.TRYWAIT P0, [R2+URZ+0xd0], R4 ;  /* 0x0000d004020075a7 */ /* 0x000ea400080011ff */
[----:B--2---:R-:W-:Y:S05]  /*3000*/  @!P0 BRA `(.L_x_51) ;  /* 0x0000005400188947 */ /* 0x004fea0003800000 */
.L_x_133:
[----:B------:R-:W-:Y:S01]  /*3010*/  ULEA UR4, UR5, UR6, 0x3 ;  /* 0x0000000605047291 */ /* 0x000fe2000f8e18ff */
[----:B--2---:R-:W-:Y:S01]  /*3020*/  PRMT R2, RZ, 0x654, R5 ;  /* 0x00000654ff027816 */ /* 0x004fe20000000005 */
[----:B------:R-:W-:Y:S01]  /*3030*/  @!P2 IMAD.MOV.U32 R4, RZ, RZ, 0x10 ;  /* 0x00000010ff04a424 */ /* 0x000fe200078e00ff */
[----:B------:R-:W-:Y:S01]  /*3040*/  SHF.L.U32 R5, R12, 0x1f, RZ ;  /* 0x0000001f0c057819 */ /* 0x000fe200000006ff */
[----:B------:R-:W-:Y:S01]  /*3050*/  UIADD3 UR7, UPT, UPT, UR4, 0x70, URZ ;  /* 0x0000007004077890 */ /* 0x000fe2000fffe0ff */
[----:B------:R2:W-:Y:S05]  /*3060*/  SYNCS.ARRIVE.TRANS64.RED.A1T0 RZ, [R2+URZ], RZ ;  /* 0x000000ff02ff79a7 */ /* 0x0005ea00081004ff */
[----:B------:R-:W-:Y:S01]  /*3070*/  IMAD.U32 R6, RZ, RZ, UR7 ;  /* 0x00000007ff067e24 */ /* 0x000fe2000f8e00ff */
[----:B------:R-:W3:Y:S04]  /*3080*/  SYNCS.PHASECHK.TRANS64.TRYWAIT P0, [UR4+0x80], R5 ;  /* 0x00008005ff0075a7 */ /* 0x000ee80008001104 */
[----:B------:R-:W-:Y:S01]  /*3090*/  PRMT R6, R0, 0x654, R6 ;  /* 0x0000065400067816 */ /* 0x000fe20000000006 */
[----:B--23--:R-:W-:Y:S06]  /*30a0*/  @!P0 BRA `(.L_x_52) ;  /* 0x0000005400048947 */ /* 0x00cfec0003800000 */
.L_x_135:
[----:B------:R-:W-:Y:S01]  /*30b0*/  ULEA UR8, UR5, UR6, 0x4 ;  /* 0x0000000605087291 */ /* 0x000fe2000f8e20ff */
[----:B------:R-:W-:Y:S01]  /*30c0*/  SEL R3, R6, R3, !P2 ;  /* 0x0000000306037207 */ /* 0x000fe20005000000 */
[----:B------:R-:W-:Y:S01]  /*30d0*/  UIADD3 UR9, UPT, UPT, UR4, 0x70, URZ ;  /* 0x0000007004097890 */ /* 0x000fe2000fffe0ff */
[----:B--2---:R-:W-:Y:S01]  /*30e0*/  LEA R2, R11, UR6, 0x3 ;  /* 0x000000060b027c11 */ /* 0x004fe2000f8e18ff */
[----:B------:R-:W-:Y:S01]  /*30f0*/  UIADD3 UR8, UPT, UPT, UR8, 0x100, URZ ;  /* 0x0000010008087890 */ /* 0x000fe2000fffe0ff */
[----:B------:R2:W-:Y:S01]  /*3100*/  @!P2 SYNCS.ARRIVE.TRANS64.RED RZ, [R3+URZ], R4 ;  /* 0x0000000403ffa9a7 */ /* 0x0005e200080004ff */
[----:B------:R-:W-:Y:S01]  /*3110*/  UIADD3 UR4, UPT, UPT, UR5, 0x1, URZ ;  /* 0x0000000105047890 */ /* 0x000fe2000fffe0ff */
[----:B------:R-:W-:-:S03]  /*3120*/  VIADD R8, R8, 0x1 ;  /* 0x0000000108087836 */ /* 0x000fc60000000000 */
[----:B------:R-:W-:Y:S02]  /*3130*/  UISETP.NE.AND UP0, UPT, UR4, 0x2, UPT ;  /* 0x000000020400788c */ /* 0x000fe4000bf05270 */
[----:B------:R-:W-:Y:S01]  /*3140*/  ISETP.NE.AND P0, PT, R8, 0x2, PT ;  /* 0x000000020800780c */ /* 0x000fe20003f05270 */
[----:B------:R-:W-:Y:S06]  /*3150*/  UGETNEXTWORKID.BROADCAST [UR8], [UR9] ;  /* 0x00000000080073ca */ /* 0x000fec0008000100 */
[----:B------:R-:W-:Y:S02]  /*3160*/  USEL UR7, URZ, 0x1, UP0 ;  /* 0x00000001ff077887 */ /* 0x000fe40008000000 */
[----:B------:R-:W-:-:S04]  /*3170*/  USEL UR5, UR4, URZ, UP0 ;  /* 0x000000ff04057287 */ /* 0x000fc80008000000 */
[----:B------:R-:W-:Y:S02]  /*3180*/  LOP3.LUT R12, R12, UR7, RZ, 0x3c, !PT ;  /* 0x000000070c0c7c12 */ /* 0x000fe4000f8e3cff */
[----:B--2---:R-:W-:-:S04]  /*3190*/  SHF.L.U32 R4, R10, 0x1f, RZ ;  /* 0x0000001f0a047819 */ /* 0x004fc800000006ff */
[----:B------:R-:W2:Y:S02]  /*31a0*/  SYNCS.PHASECHK.TRANS64.TRYWAIT P1, [R2+URZ+0x70], R4 ;  /* 0x00007004020075a7 */ /* 0x000ea400080211ff */
[----:B--2---:R-:W-:Y:S05]  /*31b0*/  @!P1 BRA `(.L_x_53) ;  /* 0x0000005000d89947 */ /* 0x004fea0003800000 */
.L_x_136:
[C---:B--2---:R-:W-:Y:S01]  /*31c0*/  LEA R4, R11.reuse, UR6, 0x4 ;  /* 0x000000060b047c11 */ /* 0x044fe2000f8e20ff */
[----:B------:R-:W-:Y:S01]  /*31d0*/  VIADD R2, R2, 0x80 ;  /* 0x0000008002027836 */ /* 0x000fe20000000000 */
[----:B------:R-:W-:Y:S01]  /*31e0*/  SEL R8, R8, RZ, P0 ;  /* 0x000000ff08087207 */ /* 0x000fe20000000000 */
[----:B------:R-:W-:-:S03]  /*31f0*/  VIADD R11, R11, 0x1 ;  /* 0x000000010b0b7836 */ /* 0x000fc60000000000 */
[----:B------:R-:W2:Y:S01]  /*3200*/  LDS.128 R4, [R4+0x100] ;  /* 0x0001000004047984 */ /* 0x000ea20000000c00 */
[----:B------:R-:W-:Y:S02]  /*3210*/  PRMT R2, RZ, 0x654, R2 ;  /* 0x00000654ff027816 */ /* 0x000fe40000000002 */
[C---:B------:R-:W-:Y:S01]  /*3220*/  ISETP.NE.AND P1, PT, R11.reuse, 0x2, PT ;  /* 0x000000020b00780c */ /* 0x040fe20003f25270 */
[----:B------:R-:W-:Y:S01]  /*3230*/  @!PT LDS RZ, [RZ] ;  /* 0x00000000fffff984 */ /* 0x000fe20000000800 */
[----:B------:R-:W-:Y:S01]  /*3240*/  @!PT LDS RZ, [RZ] ;  /* 0x00000000fffff984 */ /* 0x000fe20000000800 */
[----:B------:R-:W-:Y:S01]  /*3250*/  @!PT LDS RZ, [RZ] ;  /* 0x00000000fffff984 */ /* 0x000fe20000000800 */
[----:B------:R-:W-:Y:S01]  /*3260*/  @!PT LDS RZ, [RZ] ;  /* 0x00000000fffff984 */ /* 0x000fe20000000800 */
[----:B------:R3:W-:Y:S06]  /*3270*/  MEMBAR.ALL.CTA ;  /* 0x0000000000007992 */ /* 0x0007ec0000008000 */
[----:B---3--:R-:W3:Y:S01]  /*3280*/  FENCE.VIEW.ASYNC.S ;  /* 0x00000000000073c6 */ /* 0x008ee20000000000 */
[----:B------:R-:W-:Y:S01]  /*3290*/  SEL R11, R11, RZ, P1 ;  /* 0x000000ff0b0b7207 */ /* 0x000fe20000800000 */
[----:B---3--:R3:W-:Y:S01]  /*32a0*/  SYNCS.ARRIVE.TRANS64.RED.A1T0 RZ, [R2+URZ], RZ ;  /* 0x000000ff02ff79a7 */ /* 0x0087e200081004ff */
[----:B--2---:R-:W-:-:S02]  /*32b0*/  LOP3.LUT P3, RZ, R6, 0x1, RZ, 0xc0, !PT ;  /* 0x0000000106ff7812 */ /* 0x004fc4000786c0ff */
[----:B------:R-:W-:-:S04]  /*32c0*/  SEL R4, RZ, 0x1, P1 ;  /* 0x00000001ff047807 */ /* 0x000fc80000800000 */
[----:B------:R-:W-:Y:S02]  /*32d0*/  LOP3.LUT R10, R10, R4, RZ, 0x3c, !PT ;  /* 0x000000040a0a7212 */ /* 0x000fe400078e3cff */
[----:B---3--:R-:W-:-:S04]  /*32e0*/  SEL R2, RZ, 0x1, P0 ;  /* 0x00000001ff027807 */ /* 0x008fc80000000000 */
[----:B------:R-:W-:Y:S01]  /*32f0*/  LOP3.LUT R9, R9, R2, RZ, 0x3c, !PT ;  /* 0x0000000209097212 */ /* 0x000fe200078e3cff */
[----:B------:R-:W-:Y:S06]  /*3300*/  @P3 BRA `(.L_x_54) ;  /* 0xfffffffc002c3947 */ /* 0x000fec000383ffff */
[----:B------:R-:W-:Y:S01]  /*3310*/  ULEA UR4, UR5, UR6, 0x3 ;  /* 0x0000000605047291 */ /* 0x000fe2000f8e18ff */
[----:B------:R-:W-:-:S08]  /*3320*/  SHF.L.U32 R2, R12, 0x1f, RZ ;  /* 0x0000001f0c027819 */ /* 0x000fd000000006ff */
[----:B------:R-:W2:Y:S02]  /*3330*/  SYNCS.PHASECHK.TRANS64 P0, [UR4+0x80], R2 ;  /* 0x00008002ff0075a7 */ /* 0x000ea40008001004 */
[----:B--2---:R-:W-:Y:S05]  /*3340*/  @P0 BRA `(.L_x_55) ;  /* 0x0000000000080947 */ /* 0x004fea0003800000 */
[----:B------:R-:W2:Y:S02]  /*3350*/  SYNCS.PHASECHK.TRANS64.TRYWAIT P0, [UR4+0x80], R2 ;  /* 0x00008002ff0075a7 */ /* 0x000ea40008001104 */
[----:B--2---:R-:W-:Y:S05]  /*3360*/  @!P0 BRA `(.L_x_56) ;  /* 0x0000005000808947 */ /* 0x004fea0003800000 */
.L_x_55:
[----:B------:R-:W-:-:S04]  /*3370*/  UIADD3 UR7, UPT, UPT, UR5, 0x1, URZ ;  /* 0x0000000105077890 */ /* 0x000fc8000fffe0ff */
[----:B------:R-:W-:-:S04]  /*3380*/  UISETP.NE.AND UP0, UPT, UR7, 0x2, UPT ;  /* 0x000000020700788c */ /* 0x000fc8000bf05270 */
[----:B------:R-:W-:Y:S02]  /*3390*/  USEL UR8, URZ, 0x1, UP0 ;  /* 0x00000001ff087887 */ /* 0x000fe40008000000 */
[----:B------:R-:W-:-:S04]  /*33a0*/  USEL UR7, UR7, URZ, UP0 ;  /* 0x000000ff07077287 */ /* 0x000fc80008000000 */
[----:B------:R-:W-:Y:S01]  /*33b0*/  ULEA UR7, UR7, UR6, 0x3 ;  /* 0x0000000607077291 */ /* 0x000fe2000f8e18ff */
[----:B--2---:R-:W-:-:S04]  /*33c0*/  LOP3.LUT R2, R12, UR8, RZ, 0x3c, !PT ;  /* 0x000000080c027c12 */ /* 0x004fc8000f8e3cff */
[----:B------:R-:W-:-:S04]  /*33d0*/  SHF.L.U32 R0, R2, 0x1f, RZ ;  /* 0x0000001f02007819 */ /* 0x000fc800000006ff */
[----:B------:R-:W2:Y:S02]  /*33e0*/  SYNCS.PHASECHK.TRANS64 P0, [UR7+0x80], R0 ;  /* 0x00008000ff0075a7 */ /* 0x000ea40008001007 */
[----:B-12---:R-:W-:Y:S05]  /*33f0*/  @P0 EXIT ;  /* 0x000000000000094d */ /* 0x006fea0003800000 */
[----:B------:R-:W-:Y:S02]  /*3400*/  SHF.L.U32 R2, R2, 0x1f, RZ ;  /* 0x0000001f02027819 */ /* 0x000fe400000006ff */
[----:B------:R-:W-:-:S07]  /*3410*/  MOV R0, UR7 ;  /* 0x0000000700007c02 */ /* 0x000fce0008000f00 */
.L_x_57:
[----:B-1----:R1:W2:Y:S02]  /*3420*/  SYNCS.PHASECHK.TRANS64.TRYWAIT P0, [R0+URZ+0x80], R2 ;  /* 0x00008002000075a7 */ /* 0x0022a400080011ff */
[----:B--2---:R-:W-:Y:S05]  /*3430*/  @!P0 NANOSLEEP.SYNCS 0x989680 ;  /* 0x009896800000895d */ /* 0x004fea0003900000 */
[----:B------:R-:W2:Y:S02]  /*3440*/  @!P0 SYNCS.PHASECHK.TRANS64 P0, [R0+URZ+0x80], R2 ;  /* 0x00008002000085a7 */ /* 0x000ea400080010ff */
[----:B--2---:R-:W-:Y:S05]  /*3450*/  @P0 EXIT ;  /* 0x000000000000094d */ /* 0x004fea0003800000 */
[----:B------:R-:W-:Y:S05]  /*3460*/  BRA `(.L_x_57) ;  /* 0xfffffffc00ec7947 */ /* 0x000fea000383ffff */
.L_x_50:
[----:B------:R-:W-:Y:S05]  /*3470*/  BRA.U UP4, `(.L_x_58) ;  /* 0x0000001504047547 */ /* 0x000fea000b800000 */
[----:B------:R-:W-:Y:S01]  /*3480*/  UMOV UR4, 0x40 ;  /* 0x0000004000047882 */ /* 0x000fe20000000000 */
[----:B------:R-:W-:Y:S01]  /*3490*/  NOP ;  /* 0x0000000000007918 */ /* 0x000fe20000000000 */
[----:B------:R-:W-:Y:S01]  /*34a0*/  ULEA UR5, UR63, UR4, 0x18 ;  /* 0x000000043f057291 */ /* 0x000fe2000f8ec0ff */
[----:B------:R-:W-:Y:S02]  /*34b0*/  UMOV UR6, 0x400 ;  /* 0x0000040000067882 */ /* 0x000fe40000000000 */
[----:B------:R-:W-:-:S06]  /*34c0*/  ULEA UR6, UR63, UR6, 0x18 ;  /* 0x000000063f067291 */ /* 0x000fcc000f8ec0ff */
[----:B------:R-:W2:Y:S02]  /*34d0*/  LDS.U8 R0, [UR5+0x1c] ;  /* 0x00001c05ff007984 */ /* 0x000ea40008000000 */
[----:B--2---:R-:W-:-:S13]  /*34e0*/  ISETP.NE.AND P0, PT, R0, RZ, PT ;  /* 0x000000ff0000720c */ /* 0x004fda0003f05270 */
[----:B------:R-:W-:Y:S05]  /*34f0*/  @P0 BRA `(.L_x_59) ;  /* 0x0000000000580947 */ /* 0x000fea0003800000 */
[----:B------:R-:W-:-:S13]  /*3500*/  ELECT P0, URZ, PT ;  /* 0x0000000000ff782f */ /* 0x000fda0003800000 */
[----:B------:R-:W-:Y:S05]  /*3510*/  @!P0 BRA `(.L_x_60) ;  /* 0x0000000000608947 */ /* 0x000fea0003800000 */
[----:B------:R-:W-:Y:S01]  /*3520*/  UMOV UR4, 0x10 ;  /* 0x0000001000047882 */ /* 0x000fe20000000000 */
[----:B------:R-:W-:Y:S01]  /*3530*/  HFMA2 R0, -RZ, RZ, 0, 5.9604644775390625e-08 ;  /* 0x00000001ff007431 */ /* 0x000fe200000001ff */
[----:B------:R-:W-:-:S03]  /*3540*/  MOV R3, 0xffff ;  /* 0x0000ffff00037802 */ /* 0x000fc60000000f00 */
[----:B------:R-:W-:Y:S04]  /*3550*/  DEPBAR.LE SB2, 0x36 ;  /* 0x0000ad800000791a */ /* 0x000fe80000000000 */
[----:B------:R-:W2:Y:S02]  /*3560*/  UTCATOMSWS.FIND_AND_SET.ALIGN UP0, UR4, UR4 ;  /* 0x00000004000475e3 */ /* 0x000ea40008000800 */
[----:B--2---:R-:W-:Y:S01]  /*3570*/  MOV R4, UR4 ;  /* 0x0000000400047c02 */ /* 0x004fe20008000f00 */
[----:B------:R-:W-:Y:S06]  /*3580*/  BRA.U UP0, `(.L_x_61) ;  /* 0x0000000100187547 */ /* 0x000fec000b800000 */
.L_x_62:
[----:B------:R-:W-:Y:S05]  /*3590*/  NANOSLEEP 0x64 ;  /* 0x000000640000795d */ /* 0x000fea0003800000 */
[----:B------:R-:W-:-:S05]  /*35a0*/  UMOV UR4, 0x10 ;  /* 0x0000001000047882 */ /* 0x000fca0000000000 */
[----:B------:R-:W-:Y:S04]  /*35b0*/  DEPBAR.LE SB2, 0x36 ;  /* 0x0000ad800000791a */ /* 0x000fe80000000000 */
[----:B------:R-:W2:Y:S02]  /*35c0*/  UTCATOMSWS.FIND_AND_SET.ALIGN UP0, UR4, UR4 ;  /* 0x00000004000475e3 */ /* 0x000ea40008000800 */
[----:B--2---:R-:W-:Y:S01]  /*35d0*/  MOV R4, UR4 ;  /* 0x0000000400047c02 */ /* 0x004fe20008000f00 */
[----:B------:R-:W-:Y:S05]  /*35e0*/  BRA.U !UP0, `(.L_x_62) ;  /* 0xfffffffd08e87547 */ /* 0x000fea000b83ffff */
.L_x_61:
[-C--:B------:R-:W-:Y:S02]  /*35f0*/  SHF.L.U32 R3, R3, R4.reuse, RZ ;  /* 0x0000000403037219 */ /* 0x080fe400000006ff */
[----:B------:R-:W-:Y:S01]  /*3600*/  SHF.L.U32 R0, R0, R4, RZ ;  /* 0x0000000400007219 */ /* 0x000fe200000006ff */
[----:B------:R-:W-:Y:S02]  /*3610*/  IMAD.SHL.U32 R4, R4, 0x20, RZ ;  /* 0x0000002004047824 */ /* 0x000fe400078e00ff */
[----:B------:R2:W-:Y:S04]  /*3620*/  ATOMS.OR RZ, [UR5+0x14], R3 ;  /* 0x00001403ffff798c */ /* 0x0005e8000b000005 */
[----:B------:R2:W-:Y:S04]  /*3630*/  ATOMS.OR RZ, [UR5+0x18], R0 ;  /* 0x00001800ffff798c */ /* 0x0005e8000b000005 */
[----:B------:R2:W-:Y:S01]  /*3640*/  STS [UR6+0x120], R4 ;  /* 0x00012004ff007988 */ /* 0x0005e20008000806 */
[----:B------:R-:W-:Y:S05]  /*3650*/  BRA `(.L_x_60) ;  /* 0x0000000000107947 */ /* 0x000fea0003800000 */
.L_x_59:
[----:B------:R-:W-:Y:S02]  /*3660*/  MOV R0, 0xffffffff ;  /* 0xffffffff00007802 */ /* 0x000fe40000000f00 */
[----:B------:R-:W-:-:S03]  /*3670*/  MOV R4, 0x36a0 ;  /* 0x000036a000047802 */ /* 0x000fc60000000f00 */
[----:B------:R2:W-:Y:S04]  /*3680*/  STS [UR6+0x120], R0 ;  /* 0x00012000ff007988 */ /* 0x0005e80008000806 */
[----:B-12--5:R-:W-:Y:S05]  /*3690*/  CALL.REL.NOINC `($__internal_1_$__cuda_sm10x_tcgen05_guardrail_trap_phase_invalid_during_alloc) ;  /* 0x00000054005c7944 */ /* 0x026fea0003c00000 */
.L_x_60:
[----:B------:R-:W-:Y:S05]  /*36a0*/  WARPSYNC.ALL ;  /* 0x0000000000007948 */ /* 0x000fea0003800000 */
[----:B------:R-:W3:Y:S01]  /*36b0*/  S2UR UR4, SR_CgaCtaId ;  /* 0x00000000000479c3 */ /* 0x000ee20000008800 */
[----:B------:R-:W-:Y:S01]  /*36c0*/  UMOV UR71, 0x400 ;  /* 0x0000040000477882 */ /* 0x000fe20000000000 */
[----:B------:R-:W-:-:S06]  /*36d0*/  NOP ;  /* 0x0000000000007918 */ /* 0x000fcc0000000000 */
[----:B------:R-:W-:Y:S06]  /*36e0*/  BAR.ARV 0x6, 0xa0 ;  /* 0x0182800000007b1d */ /* 0x000fec0000002000 */
[----:B------:R-:W4:Y:S01]  /*36f0*/  LDCU UR7, c[0x0][0x38c] ;  /* 0x00007180ff0777ac */ /* 0x000f220008000800 */
[----:B------:R-:W-:Y:S01]  /*3700*/  LOP3.LUT R2, R2, 0xffff, RZ, 0xc0, !PT ;  /* 0x0000ffff02027812 */ /* 0x000fe200078ec0ff */
[----:B------:R-:W-:Y:S01]  /*3710*/  HFMA2 R11, -RZ, RZ, 0, 5.9604644775390625e-08 ;  /* 0x00000001ff0b7431 */ /* 0x000fe200000001ff */
[----:B------:R-:W-:Y:S01]  /*3720*/  MOV R10, RZ ;  /* 0x000000ff000a7202 */ /* 0x000fe20000000f00 */
[----:B------:R-:W1:Y:S01]  /*3730*/  LDCU UR8, c[0x0][0x38c] ;  /* 0x00007180ff0877ac */ /* 0x000e620008000800 */
[----:B------:R-:W-:-:S02]  /*3740*/  R2UR UR72, R2 ;  /* 0x00000000024872ca */ /* 0x000fc400000e0000 */
[----:B------:R-:W-:Y:S01]  /*3750*/  CS2R R8, SRZ ;  /* 0x0000000000087805 */ /* 0x000fe2000001ff00 */
[----:B------:R-:W-:Y:S01]  /*3760*/  UMOV UR75, URZ ;  /* 0x000000ff004b7c82 */ /* 0x000fe20008000000 */
[----:B------:R-:W-:Y:S01]  /*3770*/  UMOV UR9, URZ ;  /* 0x000000ff00097c82 */ /* 0x000fe20008000000 */
[----:B---3--:R-:W-:Y:S01]  /*3780*/  ULEA UR71, UR4, UR71, 0x18 ;  /* 0x0000004704477291 */ /* 0x008fe2000f8ec0ff */
[----:B------:R-:W-:Y:S01]  /*3790*/  UMOV UR76, 0x0 ;  /* 0x00000000004c7882 */ /* 0x000fe20000000000 */
[----:B------:R-:W-:Y:S02]  /*37a0*/  UMOV UR77, 0x4100910 ;  /* 0x04100910004d7882 */ /* 0x000fe40000000000 */
[----:B------:R-:W-:Y:S02]  /*37b0*/  UIADD3 UR6, UPT, UPT, UR71, 0x6800, URZ ;  /* 0x0000680047067890 */ /* 0x000fe4000fffe0ff */
[----:B------:R-:W-:Y:S02]  /*37c0*/  UIADD3 UR5, UPT, UPT, UR71, 0x1e800, URZ ;  /* 0x0001e80047057890 */ /* 0x000fe4000fffe0ff */
[----:B----4-:R-:W-:Y:S01]  /*37d0*/  UIADD3 UR7, UPT, UPT, UR7, 0x7f, URZ ;  /* 0x0000007f07077890 */ /* 0x010fe2000fffe0ff */
[----:B--2---:R-:W2:Y:S01]  /*37e0*/  LDS R0, [UR71+0x120] ;  /* 0x00012047ff007984 */ /* 0x004ea20008000800 */
[----:B------:R-:W-:-:S02]  /*37f0*/  USHF.R.U32.HI UR6, URZ, 0x4, UR6 ;  /* 0x00000004ff067899 */ /* 0x000fc40008011606 */
[----:B------:R-:W-:Y:S02]  /*3800*/  USHF.R.S32.HI UR4, URZ, 0x1f, UR7 ;  /* 0x0000001fff047899 */ /* 0x000fe40008011407 */
[----:B------:R-:W-:Y:S02]  /*3810*/  USHF.R.U32.HI UR5, URZ, 0x4, UR5 ;  /* 0x00000004ff057899 */ /* 0x000fe40008011605 */
[----:B------:R-:W-:Y:S02]  /*3820*/  ULEA.HI UR4, UR4, UR7, URZ, 0x7 ;  /* 0x0000000704047291 */ /* 0x000fe4000f8f38ff */
[----:B------:R-:W-:Y:S02]  /*3830*/  ULOP3.LUT UR6, UR6, 0x3fff, URZ, 0xc0, !UPT ;  /* 0x00003fff06067892 */ /* 0x000fe4000f8ec0ff */
[----:B------:R-:W-:Y:S02]  /*3840*/  USHF.R.S32.HI UR10, URZ, 0x7, UR4 ;  /* 0x00000007ff0a7899 */ /* 0x000fe40008011404 */
[----:B------:R-:W-:-:S02]  /*3850*/  ULOP3.LUT UR5, UR5, 0x3fff, URZ, 0xc0, !UPT ;  /* 0x00003fff05057892 */ /* 0x000fc4000f8ec0ff */
[----:B------:R-:W-:Y:S02]  /*3860*/  UISETP.LT.AND UP0, UPT, UR10, 0x1, UPT ;  /* 0x000000010a00788c */ /* 0x000fe4000bf01270 */
[----:B------:R-:W-:Y:S01]  /*3870*/  IMAD.U32 R12, RZ, RZ, UR10 ;  /* 0x0000000aff0c7e24 */ /* 0x000fe2000f8e00ff */
[----:B------:R-:W-:Y:S02]  /*3880*/  ULOP3.LUT UR73, UR6, 0x10000, URZ, 0xfc, !UPT ;  /* 0x0001000006497892 */ /* 0x000fe4000f8efcff */
[----:B------:R-:W-:Y:S02]  /*3890*/  USEL UR4, UR10, 0x1, !UP0 ;  /* 0x000000010a047887 */ /* 0x000fe4000c000000 */
[----:B------:R-:W-:Y:S02]  /*38a0*/  ULOP3.LUT UR74, UR5, 0x10000, URZ, 0xfc, !UPT ;  /* 0x00010000054a7892 */ /* 0x000fe4000f8efcff */
[----:B------:R-:W-:Y:S02]  /*38b0*/  UIADD3 UR4, UPT, UPT, -UR4, URZ, URZ ;  /* 0x000000ff04047290 */ /* 0x000fe4000fffe1ff */
[----:B-1----:R-:W-:-:S04]  /*38c0*/  UISETP.GE.AND UP4, UPT, UR8, 0x1, UPT ;  /* 0x000000010800788c */ /* 0x002fc8000bf86270 */
[----:B------:R-:W-:Y:S01]  /*38d0*/  IMAD.U32 R14, RZ, RZ, UR4 ;  /* 0x00000004ff0e7e24 */ /* 0x000fe2000f8e00ff */
[----:B--2---:R-:W-:-:S13]  /*38e0*/  R2UR UR7, R0 ;  /* 0x00000000000772ca */ /* 0x004fda00000e0000 */
[----:B------:R-:W-:-:S07]  /*38f0*/  IMAD.U32 R15, RZ, RZ, UR7 ;  /* 0x00000007ff0f7e24 */ /* 0x000fce000f8e00ff */
.L_x_69:
[----:B------:R-:W-:Y:S02]  /*3900*/  LEA R0, R10, UR71, 0x3 ;  /* 0x000000470a007c11 */ /* 0x000fe4000f8e18ff */
[----:B------:R-:W-:Y:S02]  /*3910*/  SHF.L.U32 R2, R9, 0x1f, RZ ;  /* 0x0000001f09027819 */ /* 0x000fe400000006ff */
[----:B------:R-:W-:Y:S01]  /*3920*/  PLOP3.LUT P0, PT, PT, PT, UP4, 0x80, 0x8 ;  /* 0x000000000008781c */ /* 0x000fe20003f0f048 */
[----:B------:R-:W-:Y:S01]  /*3930*/  VIADD R3, R0, 0x80 ;  /* 0x0000008000037836 */ /* 0x000fe20000000000 */
[----:B-1----:R-:W1:Y:S02]  /*3940*/  SYNCS.PHASECHK.TRANS64.TRYWAIT P1, [R0+URZ+0x70], R2 ;  /* 0x00007002000075a7 */ /* 0x002e6400080211ff */
[----:B-1----:R-:W-:Y:S09]  /*3950*/  @!P1 BRA `(.L_x_63) ;  /* 0x0000004c001c9947 */ /* 0x002ff20003800000 */
.L_x_138:
[----:B------:R-:W-:Y:S01]  /*3960*/  LEA R4, R10, UR71, 0x4 ;  /* 0x000000470a047c11 */ /* 0x000fe2000f8e20ff */
[----:B------:R-:W-:Y:S01]  /*3970*/  @UP4 ULEA UR4, UR9, UR71, 0x3 ;  /* 0x0000004709044291 */ /* 0x000fe2000f8e18ff */
[----:B------:R-:W-:Y:S01]  /*3980*/  PLOP3.LUT P2, PT, PT, PT, PT, 0x80, 0x8 ;  /* 0x000000000008781c */ /* 0x000fe20003f4f070 */
[----:B------:R-:W-:Y:S01]  /*3990*/  ULEA UR5, UR75, UR71, 0x3 ;  /* 0x000000474b057291 */ /* 0x000fe2000f8e18ff */
[----:B------:R-:W-:Y:S02]  /*39a0*/  PRMT R3, RZ, 0x654, R3 ;  /* 0x00000654ff037816 */ /* 0x000fe40000000003 */
[----:B------:R-:W2:Y:S01]  /*39b0*/  LDS.128 R4, [R4+0x100] ;  /* 0x0001000004047984 */ /* 0x000ea20000000c00 */
[----:B-1----:R-:W-:Y:S02]  /*39c0*/  @P0 SHF.L.U32 R2, R8, 0x1f, RZ ;  /* 0x0000001f08020819 */ /* 0x002fe400000006ff */
[----:B------:R-:W-:Y:S01]  /*39d0*/  SHF.L.U32 R0, R11, 0x1f, RZ ;  /* 0x0000001f0b007819 */ /* 0x000fe200000006ff */
[----:B------:R-:W-:Y:S01]  /*39e0*/  @!PT LDS RZ, [RZ] ;  /* 0x00000000fffff984 */ /* 0x000fe20000000800 */
[----:B------:R-:W-:Y:S01]  /*39f0*/  @!PT LDS RZ, [RZ] ;  /* 0x00000000fffff984 */ /* 0x000fe20000000800 */
[----:B------:R-:W-:Y:S01]  /*3a00*/  @!PT LDS RZ, [RZ] ;  /* 0x00000000fffff984 */ /* 0x000fe20000000800 */
[----:B------:R-:W-:Y:S01]  /*3a10*/  @!PT LDS RZ, [RZ] ;  /* 0x00000000fffff984 */ /* 0x000fe20000000800 */
[----:B------:R1:W-:Y:S06]  /*3a20*/  MEMBAR.ALL.CTA ;  /* 0x0000000000007992 */ /* 0x0003ec0000008000 */
[----:B-1----:R-:W1:Y:S01]  /*3a30*/  FENCE.VIEW.ASYNC.S ;  /* 0x00000000000073c6 */ /* 0x002e620000000000 */
[----:B------:R-:W-:Y:S01]  /*3a40*/  R2UR UR6, R15 ;  /* 0x000000000f0672ca */ /* 0x000fe200000e0000 */
[----:B------:R-:W-:Y:S01]  /*3a50*/  IMAD.U32 R13, RZ, RZ, UR5 ;  /* 0x00000005ff0d7e24 */ /* 0x000fe2000f8e00ff */
[----:B-1----:R1:W-:Y:S01]  /*3a60*/  SYNCS.ARRIVE.TRANS64.RED.A1T0 RZ, [R3+URZ], RZ ;  /* 0x000000ff03ff79a7 */ /* 0x0023e200081004ff */
[----:B------:R1:W3:Y:S01]  /*3a70*/  @P0 SYNCS.PHASECHK.TRANS64.TRYWAIT P2, [UR4], R2 ;  /* 0x00000002ff0005a7 */ /* 0x0002e20008041104 */
[----:B------:R-:W-:Y:S01]  /*3a80*/  ULEA.HI UR4, UR75, UR75, URZ, 0x1 ;  /* 0x0000004b4b047291 */ /* 0x000fe2000f8f08ff */
[----:B--2---:R-:W-:-:S03]  /*3a90*/  LOP3.LUT P1, RZ, R6, 0x1, RZ, 0xc0, !PT ;  /* 0x0000000106ff7812 */ /* 0x004fc6000782c0ff */
[----:B------:R-:W-:-:S04]  /*3aa0*/  ULOP3.LUT UR8, UR4, 0xffe, URZ, 0xc0, !UPT ;  /* 0x00000ffe04087892 */ /* 0x000fc8000f8ec0ff */
[----:B------:R-:W-:Y:S01]  /*3ab0*/  UIADD3 UR8, UPT, UPT, -UR8, UR75, URZ ;  /* 0x0000004b08087290 */ /* 0x000fe2000fffe1ff */
[----:B------:R-:W2:Y:S01]  /*3ac0*/  SYNCS.PHASECHK.TRANS64.TRYWAIT P0, [UR5+0xb0], R0 ;  /* 0x0000b000ff0075a7 */ /* 0x000ea20008001105 */
[----:B------:R-:W-:-:S04]  /*3ad0*/  USHF.L.U32 UR5, UR4, 0x5, URZ ;  /* 0x0000000504057899 */ /* 0x000fc800080006ff */
[----:B------:R-:W-:-:S04]  /*3ae0*/  ULOP3.LUT UR4, UR5, 0xffffffc0, URZ, 0xc0, !UPT ;  /* 0xffffffc005047892 */ /* 0x000fc8000f8ec0ff */
[----:B------:R-:W-:-:S04]  /*3af0*/  UIADD3 UR4, UPT, UPT, UR6, UR4, URZ ;  /* 0x0000000406047290 */ /* 0x000fc8000fffe0ff */
[----:B------:R-:W-:Y:S01]  /*3b00*/  ULEA UR8, UR8, UR4, 0x14 ;  /* 0x0000000408087291 */ /* 0x000fe2000f8ea0ff */
[----:B-123--:R-:W-:Y:S11]  /*3b10*/  @!P0 BRA `(.L_x_64) ;  /* 0x0000004800c08947 */ /* 0x00eff60003800000 */
.L_x_140:
[----:B------:R-:W-:Y:S01]  /*3b20*/  IADD3 R10, PT, PT, R10, 0x1, RZ ;  /* 0x000000010a0a7810 */ /* 0x000fe20007ffe0ff */
[----:B------:R-:W-:Y:S06]  /*3b30*/  BRA.U !UP4, `(.L_x_65) ;  /* 0x000000050cec7547 */ /* 0x000fec000b800000 */
[----:B------:R-:W-:Y:S01]  /*3b40*/  R2UR UR69, R14 ;  /* 0x000000000e4572ca */ /* 0x000fe200000e0000 */
[----:B------:R-:W-:Y:S01]  /*3b50*/  UPLOP3.LUT UP2, UPT, UPT, UPT, UPT, 0x40, 0x4 ;  /* 0x000000000004789c */ /* 0x000fe20003f4e870 */
[----:B------:R-:W-:Y:S01]  /*3b60*/  R2UR UR68, R12 ;  /* 0x000000000c4472ca */ /* 0x000fe200000e0000 */
[----:B------:R-:W-:-:S14]  /*3b70*/  UMOV UR7, UR9 ;  /* 0x0000000900077c82 */ /* 0x000fdc0008000000 */
.L_x_68:
[----:B------:R-:W-:Y:S02]  /*3b80*/  UIADD3 UR69, UPT, UPT, UR69, 0x1, URZ ;  /* 0x0000000145457890 */ /* 0x000fe4000fffe0ff */
[----:B--2---:R-:W-:Y:S02]  /*3b90*/  ULEA UR5, UR7, UR71, 0x3 ;  /* 0x0000004707057291 */ /* 0x004fe4000f8e18ff */
[----:B------:R-:W-:Y:S01]  /*3ba0*/  UISETP.NE.AND UP3, UPT, UR69, URZ, UPT ;  /* 0x000000ff4500728c */ /* 0x000fe2000bf65270 */
[----:B------:R-:W-:Y:S10]  /*3bb0*/  @P2 BRA `(.L_x_66) ;  /* 0x00000000000c2947 */ /* 0x000ff40003800000 */
[----:B-1----:R-:W-:Y:S04]  /*3bc0*/  SHF.L.U32 R2, R8, 0x1f, RZ ;  /* 0x0000001f08027819 */ /* 0x002fe800000006ff */
[----:B------:R-:W1:Y:S02]  /*3bd0*/  SYNCS.PHASECHK.TRANS64.TRYWAIT P0, [UR5], R2 ;  /* 0x00000002ff0075a7 */ /* 0x000e640008001105 */
[----:B-1----:R-:W-:Y:S05]  /*3be0*/  @!P0 BRA `(.L_x_67) ;  /* 0x0000004800a88947 */ /* 0x002fea0003800000 */
.L_x_66:
[----:B------:R-:W-:Y:S01]  /*3bf0*/  UISETP.NE.AND UP0, UPT, UR68, 0x1, UPT ;  /* 0x000000014400788c */ /* 0x000fe2000bf05270 */
[----:B------:R-:W-:Y:S01]  /*3c00*/  PLOP3.LUT P2, PT, PT, PT, PT, 0x80, 0x8 ;  /* 0x000000000008781c */ /* 0x000fe20003f4f070 */
[----:B------:R-:W-:Y:S01]  /*3c10*/  UIADD3 UR9, UPT, UPT, UR7, 0x1, URZ ;  /* 0x0000000107097890 */ /* 0x000fe2000fffe0ff */
[----:B------:R-:W-:Y:S01]  /*3c20*/  MOV.SPILL R3, UR77 ;  /* 0x0000004d00037c02 */ /* 0x000fe20009000f00 */
[----:B------:R-:W-:Y:S01]  /*3c30*/  UIADD3 UR70, UPT, UPT, UR5, 0x18, URZ ;  /* 0x0000001805467890 */ /* 0x000fe2000fffe0ff */
[----:B-1----:R-:W-:Y:S01]  /*3c40*/  MOV.SPILL R2, UR76 ;  /* 0x0000004c00027c02 */ /* 0x002fe20009000f00 */
[----:B------:R-:W-:Y:S01]  /*3c50*/  UISETP.NE.AND UP1, UPT, UR9, 0x3, UPT ;  /* 0x000000030900788c */ /* 0x000fe2000bf25270 */
[----:B------:R-:W-:Y:S01]  /*3c60*/  PLOP3.LUT P0, PT, PT, PT, UP0, 0x80, 0x8 ;  /* 0x000000000008781c */ /* 0x000fe20003f0f008 */
[----:B------:R-:W-:Y:S02]  /*3c70*/  ULEA UR6, UR7, UR74, 0xb ;  /* 0x0000004a07067291 */ /* 0x000fe4000f8e58ff */
[----:B------:R-:W-:Y:S02]  /*3c80*/  USEL UR5, URZ, 0x1, UP1 ;  /* 0x00000001ff057887 */ /* 0x000fe40008800000 */
[----:B------:R-:W-:Y:S02]  /*3c90*/  USEL UR9, UR9, URZ, UP1 ;  /* 0x000000ff09097287 */ /* 0x000fe40008800000 */
[----:B------:R-:W-:Y:S02]  /*3ca0*/  ULEA UR4, UR7, UR73, 0xb ;  /* 0x0000004907047291 */ /* 0x000fe4000f8e58ff */
[----:B------:R-:W-:Y:S01]  /*3cb0*/  @UP0 ULEA UR7, UR9, UR71, 0x3 ;  /* 0x0000004709070291 */ /* 0x000fe2000f8e18ff */
[----:B------:R-:W-:Y:S01]  /*3cc0*/  LOP3.LUT R8, R8, UR5, RZ, 0x3c, !PT ;  /* 0x0000000508087c12 */ /* 0x000fe2000f8e3cff */
[----:B------:R-:W-:Y:S02]  /*3cd0*/  UIADD3 UR22, UPT, UPT, UR6, 0x2, URZ ;  /* 0x0000000206167890 */ /* 0x000fe4000fffe0ff */
[----:B------:R-:W-:Y:S01]  /*3ce0*/  UIADD3 UR18, UPT, UPT, UR4, 0x2, URZ ;  /* 0x0000000204127890 */ /* 0x000fe2000fffe0ff */
[----:B------:R-:W-:Y:S01]  /*3cf0*/  @P0 SHF.L.U32 R0, R8, 0x1f, RZ ;  /* 0x0000001f08000819 */ /* 0x000fe200000006ff */
[----:B------:R-:W-:Y:S02]  /*3d00*/  UIADD3 UR14, UPT, UPT, UR6, 0x4, URZ ;  /* 0x00000004060e7890 */ /* 0x000fe4000fffe0ff */
[----:B------:R-:W-:Y:S01]  /*3d10*/  UIADD3 UR12, UPT, UPT, UR4, 0x4, URZ ;  /* 0x00000004040c7890 */ /* 0x000fe2000fffe0ff */
[----:B------:R2:W3:Y:S01]  /*3d20*/  @P0 SYNCS.PHASECHK.TRANS64.TRYWAIT P2, [UR7], R0 ;  /* 0x00000000ff0005a7 */ /* 0x0004e20008041107 */
[----:B------:R-:W-:Y:S02]  /*3d30*/  UIADD3 UR66, UPT, UPT, UR6, 0x6, URZ ;  /* 0x0000000606427890 */ /* 0x000fe4000fffe0ff */
        /* <DEDUP_REMOVED lines=24> */
[----:B------:R-:W-:Y:S01]  /*3ec0*/  UIADD3 UR68, UPT, UPT, UR68, -0x1, URZ ;  /* 0xffffffff44447890 */ /* 0x000fe2000fffe0ff */
[----:B------:R-:W-:Y:S01]  /*3ed0*/  UMOV UR7, 0x40004040 ;  /* 0x4000404000077882 */ /* 0x000fe20000000000 */
[----:B------:R-:W-:Y:S01]  /*3ee0*/  UMOV UR76, 0x0 ;  /* 0x00000000004c7882 */ /* 0x000fe20000000000 */
[----:B------:R-:W-:Y:S01]  /*3ef0*/  UMOV UR77, 0x4100910 ;  /* 0x04100910004d7882 */ /* 0x000fe20000000000 */
[----:B------:R-:W-:Y:S01]  /*3f00*/  UMOV UR5, 0x40004040 ;  /* 0x4000404000057882 */ /* 0x000fe20000000000 */
[----:B------:R-:W-:Y:S01]  /*3f10*/  UMOV UR23, 0x40004040 ;  /* 0x4000404000177882 */ /* 0x000fe20000000000 */
[----:B------:R1:W-:Y:S01]  /*3f20*/  UTCHMMA gdesc[UR4], gdesc[UR6], tmem[UR8], tmem[UR76], idesc[UR77], UP2 ;  /* 0x00ff4c06040075ea */ /* 0x0003e20009000008 */
[----:B------:R-:W-:Y:S01]  /*3f30*/  UPLOP3.LUT UP2, UPT, UPT, UPT, UPT, 0x80, 0x8 ;  /* 0x000000000008789c */ /* 0x000fe20003f4f070 */
[----:B------:R-:W-:Y:S01]  /*3f40*/  UMOV UR19, 0x40004040 ;  /* 0x4000404000137882 */ /* 0x000fe20000000000 */
[----:B------:R-:W-:Y:S01]  /*3f50*/  UMOV UR15, 0x40004040 ;  /* 0x40004040000f7882 */ /* 0x000fe20000000000 */
[----:B------:R4:W-:Y:S01]  /*3f60*/  UTCHMMA gdesc[UR18], gdesc[UR22], tmem[UR8], tmem[UR76], idesc[UR77], UPT ;  /* 0x00ff4c16120075ea */ /* 0x0009e2000b800008 */
[----:B------:R-:W-:Y:S01]  /*3f70*/  UMOV UR13, 0x40004040 ;  /* 0x40004040000d7882 */ /* 0x000fe20000000000 */
        /* <DEDUP_REMOVED lines=18> */
[----:B-1----:R-:W-:Y:S01]  /*40a0*/  UIADD3 UR4, UPT, UPT, UR4, 0x606, URZ ;  /* 0x0000060604047890 */ /* 0x002fe2000fffe0ff */
[----:B------:R-:W-:Y:S01]  /*40b0*/  UMOV UR6, 0x0 ;  /* 0x0000000000067882 */ /* 0x000fe20000000000 */
[----:B------:R-:W-:Y:S01]  /*40c0*/  UMOV UR7, 0x4100910 ;  /* 0x0410091000077882 */ /* 0x000fe20000000000 */
[----:B------:R-:W-:Y:S01]  /*40d0*/  UMOV UR31, 0x40004040 ;  /* 0x40004040001f7882 */ /* 0x000fe20000000000 */
[----:B----4-:R-:W-:Y:S01]  /*40e0*/  UMOV UR22, 0x0 ;  /* 0x0000000000167882 */ /* 0x010fe20000000000 */
[----:B------:R-:W-:Y:S01]  /*40f0*/  UMOV UR23, 0x4100910 ;  /* 0x0410091000177882 */ /* 0x000fe20000000000 */
[----:B------:R-:W-:Y:S01]  /*4100*/  R2UR.FILL UR77, R3 ;  /* 0x00000000034d72ca */ /* 0x000fe200004e0000 */
[----:B------:R1:W-:Y:S01]  /*4110*/  UTCHMMA gdesc[UR12], gdesc[UR14], tmem[UR8], tmem[UR22], idesc[UR23], UPT ;  /* 0x00ff160e0c0075ea */ /* 0x0003e2000b800008 */
[----:B------:R-:W-:Y:S01]  /*4120*/  R2UR.FILL UR76, R2 ;  /* 0x00000000024c72ca */ /* 0x000fe200004e0000 */
[----:B------:R-:W-:Y:S01]  /*4130*/  UTCHMMA gdesc[UR64], gdesc[UR66], tmem[UR8], tmem[UR22], idesc[UR23], UPT ;  /* 0x00ff1642400075ea */ /* 0x000fe2000b800008 */
[----:B------:R-:W-:Y:S01]  /*4140*/  UTCHMMA gdesc[UR60], gdesc[UR62], tmem[UR8], tmem[UR22], idesc[UR23], UPT ;  /* 0x00ff163e3c0075ea */ /* 0x000fe2000b800008 */
[----:B------:R-:W-:Y:S01]  /*4150*/  UMOV UR18, 0x0 ;  /* 0x0000000000127882 */ /* 0x000fe20000000000 */
[----:B------:R-:W-:Y:S01]  /*4160*/  UMOV UR19, 0x4100910 ;  /* 0x0410091000137882 */ /* 0x000fe20000000000 */
[----:B------:R-:W-:Y:S01]  /*4170*/  UMOV UR29, 0x40004040 ;  /* 0x40004040001d7882 */ /* 0x000fe20000000000 */
[----:B------:R-:W-:Y:S01]  /*4180*/  UTCHMMA gdesc[UR56], gdesc[UR58], tmem[UR8], tmem[UR18], idesc[UR19], UPT ;  /* 0x00ff123a380075ea */ /* 0x000fe2000b800008 */
[----:B------:R-:W-:Y:S01]  /*4190*/  UTCHMMA gdesc[UR52], gdesc[UR54], tmem[UR8], tmem[UR18], idesc[UR19], UPT ;  /* 0x00ff1236340075ea */ /* 0x000fe2000b800008 */
[----:B------:R-:W-:Y:S01]  /*41a0*/  UTCHMMA gdesc[UR48], gdesc[UR50], tmem[UR8], tmem[UR18], idesc[UR19], UPT ;  /* 0x00ff1232300075ea */ /* 0x000fe2000b800008 */
[----:B------:R-:W-:Y:S01]  /*41b0*/  UTCHMMA gdesc[UR44], gdesc[UR46], tmem[UR8], tmem[UR6], idesc[UR7], UPT ;  /* 0x00ff062e2c0075ea */ /* 0x000fe2000b800008 */
[----:B------:R-:W-:Y:S01]  /*41c0*/  UMOV UR27, 0x40004040 ;  /* 0x40004040001b7882 */ /* 0x000fe20000000000 */
[----:B------:R-:W-:Y:S01]  /*41d0*/  UMOV UR25, 0x40004040 ;  /* 0x4000404000197882 */ /* 0x000fe20000000000 */
[----:B------:R-:W-:Y:S01]  /*41e0*/  UMOV UR21, 0x40004040 ;  /* 0x4000404000157882 */ /* 0x000fe20000000000 */
[----:B------:R-:W-:Y:S01]  /*41f0*/  UMOV UR17, 0x40004040 ;  /* 0x4000404000117882 */ /* 0x000fe20000000000 */
[----:B------:R-:W-:Y:S01]  /*4200*/  UMOV UR11, 0x40004040 ;  /* 0x40004040000b7882 */ /* 0x000fe20000000000 */
[----:B-1----:R-:W-:Y:S01]  /*4210*/  UMOV UR12, 0x0 ;  /* 0x00000000000c7882 */ /* 0x002fe20000000000 */
[----:B------:R-:W-:Y:S01]  /*4220*/  UMOV UR13, 0x4100910 ;  /* 0x04100910000d7882 */ /* 0x000fe20000000000 */
[----:B------:R-:W-:Y:S01]  /*4230*/  UMOV UR14, 0x0 ;  /* 0x00000000000e7882 */ /* 0x000fe20000000000 */
[----:B------:R-:W-:Y:S01]  /*4240*/  UTCHMMA gdesc[UR40], gdesc[UR42], tmem[UR8], tmem[UR12], idesc[UR13], UPT ;  /* 0x00ff0c2a280075ea */ /* 0x000fe2000b800008 */
[----:B------:R-:W-:Y:S01]  /*4250*/  UTCHMMA gdesc[UR36], gdesc[UR38], tmem[UR8], tmem[UR6], idesc[UR7], UPT ;  /* 0x00ff0626240075ea */ /* 0x000fe2000b800008 */
[----:B------:R-:W-:Y:S01]  /*4260*/  UMOV UR15, 0x4100910 ;  /* 0x04100910000f7882 */ /* 0x000fe20000000000 */
[----:B------:R-:W-:Y:S01]  /*4270*/  UTCHMMA gdesc[UR32], gdesc[UR34], tmem[UR8], tmem[UR18], idesc[UR19], UPT ;  /* 0x00ff1222200075ea */ /* 0x000fe2000b800008 */
[----:B------:R-:W-:Y:S01]  /*4280*/  UTCHMMA gdesc[UR28], gdesc[UR30], tmem[UR8], tmem[UR14], idesc[UR15], UPT ;  /* 0x00ff0e1e1c0075ea */ /* 0x000fe2000b800008 */
[----:B------:R-:W-:Y:S01]  /*4290*/  UTCHMMA gdesc[UR24], gdesc[UR26], tmem[UR8], tmem[UR12], idesc[UR13], UPT ;  /* 0x00ff0c1a180075ea */ /* 0x000fe2000b800008 */
[----:B------:R1:W-:Y:S01]  /*42a0*/  UTCHMMA gdesc[UR16], gdesc[UR20], tmem[UR8], tmem[UR6], idesc[UR7], UPT ;  /* 0x00ff0614100075ea */ /* 0x0003e2000b800008 */
[----:B------:R2:W-:Y:S01]  /*42b0*/  UTCHMMA gdesc[UR4], gdesc[UR10], tmem[UR8], tmem[UR76], idesc[UR77], UPT ;  /* 0x00ff4c0a040075ea */ /* 0x0005e2000b800008 */
[----:B------:R2:W-:Y:S01]  /*42c0*/  UTCBAR.MULTICAST [UR70], URZ, UR72 ;  /* 0x000000ff460073e9 */ /* 0x0005e20008000848 */
[----:B-1----:R-:W-:Y:S01]  /*42d0*/  UMOV UR7, UR9 ;  /* 0x0000000900077c82 */ /* 0x002fe20008000000 */
[----:B---3--:R-:W-:Y:S05]  /*42e0*/  BRA.U UP3, `(.L_x_68) ;  /* 0xfffffff903247547 */ /* 0x008fea000b83ffff */
.L_x_65:
[----:B--2---:R-:W-:Y:S02]  /*42f0*/  R2UR UR4, R13 ;  /* 0x000000000d0472ca */ /* 0x004fe400000e0000 */
[----:B------:R-:W-:-:S04]  /*4300*/  ISETP.NE.AND P0, PT, R10, 0x2, PT ;  /* 0x000000020a00780c */ /* 0x000fc80003f05270 */
[----:B-1----:R-:W-:Y:S02]  /*4310*/  SEL R0, RZ, 0x1, P0 ;  /* 0x00000001ff007807 */ /* 0x002fe40000000000 */
[----:B------:R-:W-:Y:S02]  /*4320*/  SEL R10, R10, RZ, P0 ;  /* 0x000000ff0a0a7207 */ /* 0x000fe40000000000 */
[----:B------:R-:W-:-:S03]  /*4330*/  LOP3.LUT R9, R9, R0, RZ, 0x3c, !PT ;  /* 0x0000000009097212 */ /* 0x000fc600078e3cff */
[----:B------:R-:W-:Y:S02]  /*4340*/  UIADD3 UR5, UPT, UPT, UR4, 0x90, URZ ;  /* 0x0000009004057890 */ /* 0x000fe4000fffe0ff */
[----:B------:R-:W-:-:S04]  /*4350*/  UIADD3 UR4, UPT, UPT, UR75, 0x1, URZ ;  /* 0x000000014b047890 */ /* 0x000fc8000fffe0ff */
[----:B------:R-:W-:-:S03]  /*4360*/  UISETP.NE.AND UP0, UPT, UR4, 0x4, UPT ;  /* 0x000000040400788c */ /* 0x000fc6000bf05270 */
[----:B------:R1:W-:Y:S01]  /*4370*/  UTCBAR [UR5], URZ ;  /* 0x000000ff050073e9 */ /* 0x0003e200080000ff */
[----:B------:R-:W-:Y:S02]  /*4380*/  USEL UR6, URZ, 0x1, UP0 ;  /* 0x00000001ff067887 */ /* 0x000fe40008000000 */
[----:B------:R-:W-:-:S04]  /*4390*/  USEL UR75, UR4, URZ, UP0 ;  /* 0x000000ff044b7287 */ /* 0x000fc80008000000 */
[----:B------:R-:W-:Y:S01]  /*43a0*/  LOP3.LUT R11, R11, UR6, RZ, 0x3c, !PT ;  /* 0x000000060b0b7c12 */ /* 0x000fe2000f8e3cff */
[----:B------:R-:W-:Y:S07]  /*43b0*/  @P1 BRA `(.L_x_69) ;  /* 0xfffffff400501947 */ /* 0x000fee000383ffff */
[----:B------:R-:W2:Y:S01]  /*43c0*/  S2UR UR8, SR_CgaCtaId ;  /* 0x00000000000879c3 */ /* 0x000ea20000008800 */
[----:B------:R-:W-:Y:S01]  /*43d0*/  ELECT P0, URZ, PT ;  /* 0x0000000000ff782f */ /* 0x000fe20003800000 */
[----:B------:R-:W-:Y:S01]  /*43e0*/  IMAD.MOV.U32 R0, RZ, RZ, 0x1 ;  /* 0x00000001ff007424 */ /* 0x000fe200078e00ff */
[----:B------:R-:W-:Y:S01]  /*43f0*/  UIADD3 UR71, UPT, UPT, UR71, 0xb0, URZ ;  /* 0x000000b047477890 */ /* 0x000fe2000fffe0ff */
[----:B------:R-:W-:Y:S01]  /*4400*/  SHF.L.U32 R2, R11, 0x1f, RZ ;  /* 0x0000001f0b027819 */ /* 0x000fe200000006ff */
[----:B------:R-:W-:-:S03]  /*4410*/  UMOV UR4, 0x40 ;  /* 0x0000004000047882 */ /* 0x000fc60000000000 */
[----:B------:R-:W-:Y:S01]  /*4420*/  UVIRTCOUNT.DEALLOC.SMPOOL 0x80 ;  /* 0x000000800000784c */ /* 0x000fe20000000000 */
[----:B--2---:R-:W-:Y:S02]  /*4430*/  ULEA UR8, UR8, UR4, 0x18 ;  /* 0x0000000408087291 */ /* 0x004fe4000f8ec0ff */
[----:B------:R-:W-:-:S07]  /*4440*/  ULEA UR4, UR75, UR71, 0x3 ;  /* 0x000000474b047291 */ /* 0x000fce000f8e18ff */
[----:B------:R2:W-:Y:S02]  /*4450*/  @P0 STS.U8 [UR8+0x1c], R0 ;  /* 0x00001c00ff000988 */ /* 0x0005e40008000008 */
[----:B------:R-:W3:Y:S02]  /*4460*/  SYNCS.PHASECHK.TRANS64.TRYWAIT P0, [UR4], R2 ;  /* 0x00000002ff0075a7 */ /* 0x000ee40008001104 */
[----:B--23--:R-:W-:Y:S05]  /*4470*/  @!P0 BRA `(.L_x_70) ;  /* 0x00000040009c8947 */ /* 0x00cfea0003800000 */
.L_x_143:
[----:B------:R-:W-:-:S04]  /*4480*/  UIADD3 UR4, UPT, UPT, UR75, 0x1, URZ ;  /* 0x000000014b047890 */ /* 0x000fc8000fffe0ff */
[----:B------:R-:W-:-:S04]  /*4490*/  UISETP.NE.AND UP0, UPT, UR4, 0x4, UPT ;  /* 0x000000040400788c */ /* 0x000fc8000bf05270 */
[----:B------:R-:W-:Y:S02]  /*44a0*/  USEL UR6, URZ, 0x1, UP0 ;  /* 0x00000001ff067887 */ /* 0x000fe40008000000 */
[----:B------:R-:W-:-:S04]  /*44b0*/  USEL UR4, UR4, URZ, UP0 ;  /* 0x000000ff04047287 */ /* 0x000fc80008000000 */
[----:B-1----:R-:W-:Y:S01]  /*44c0*/  ULEA UR5, UR4, UR71, 0x3 ;  /* 0x0000004704057291 */ /* 0x002fe2000f8e18ff */
[----:B--2---:R-:W-:-:S04]  /*44d0*/  LOP3.LUT R2, R11, UR6, RZ, 0x3c, !PT ;  /* 0x000000060b027c12 */ /* 0x004fc8000f8e3cff */
[----:B------:R-:W-:-:S04]  /*44e0*/  SHF.L.U32 R3, R2, 0x1f, RZ ;  /* 0x0000001f02037819 */ /* 0x000fc800000006ff */
[----:B------:R-:W1:Y:S02]  /*44f0*/  SYNCS.PHASECHK.TRANS64.TRYWAIT P0, [UR5], R3 ;  /* 0x00000003ff0075a7 */ /* 0x000e640008001105 */
[----:B-1----:R-:W-:Y:S05]  /*4500*/  @!P0 BRA `(.L_x_71) ;  /* 0x0000004000908947 */ /* 0x002fea0003800000 */
.L_x_145:
        /* <DEDUP_REMOVED lines=9> */
.L_x_147:
[----:B------:R-:W-:-:S04]  /*45a0*/  UIADD3 UR4, UPT, UPT, UR4, 0x1, URZ ;  /* 0x0000000104047890 */ /* 0x000fc8000fffe0ff */
[----:B------:R-:W-:-:S04]  /*45b0*/  UISETP.NE.AND UP0, UPT, UR4, 0x4, UPT ;  /* 0x000000040400788c */ /* 0x000fc8000bf05270 */
[----:B------:R-:W-:Y:S02]  /*45c0*/  USEL UR5, URZ, 0x1, UP0 ;  /* 0x00000001ff057887 */ /* 0x000fe40008000000 */
[----:B------:R-:W-:-:S04]  /*45d0*/  USEL UR4, UR4, URZ, UP0 ;  /* 0x000000ff04047287 */ /* 0x000fc80008000000 */
[----:B------:R-:W-:Y:S01]  /*45e0*/  ULEA UR4, UR4, UR71, 0x3 ;  /* 0x0000004704047291 */ /* 0x000fe2000f8e18ff */
[----:B------:R-:W-:-:S04]  /*45f0*/  LOP3.LUT R2, R2, UR5, RZ, 0x3c, !PT ;  /* 0x0000000502027c12 */ /* 0x000fc8000f8e3cff */
[----:B------:R-:W-:-:S04]  /*4600*/  SHF.L.U32 R2, R2, 0x1f, RZ ;  /* 0x0000001f02027819 */ /* 0x000fc800000006ff */
[----:B------:R-:W2:Y:S02]  /*4610*/  SYNCS.PHASECHK.TRANS64.TRYWAIT P0, [UR4], R2 ;  /* 0x00000002ff0075a7 */ /* 0x000ea40008001104 */
[----:B--2---:R-:W-:Y:S05]  /*4620*/  @!P0 BRA `(.L_x_73) ;  /* 0x0000004000788947 */ /* 0x004fea0003800000 */
.L_x_149:
[----:B------:R-:W-:Y:S01]  /*4630*/  NOP ;  /* 0x0000000000007918 */ /* 0x000fe20000000000 */
[----:B-1----:R-:W1:Y:S01]  /*4640*/  LDS R0, [UR8+0x14] ;  /* 0x00001408ff007984 */ /* 0x002e620008000800 */
[----:B------:R-:W-:Y:S01]  /*4650*/  R2UR UR4, R15 ;  /* 0x000000000f0472ca */ /* 0x000fe200000e0000 */
[----:B------:R-:W-:Y:S01]  /*4660*/  UMOV UR5, 0xffff ;  /* 0x0000ffff00057882 */ /* 0x000fe20000000000 */
[----:B------:R-:W-:-:S11]  /*4670*/  UMOV UR6, 0x1 ;  /* 0x0000000100067882 */ /* 0x000fd60000000000 */
[----:B------:R-:W-:-:S04]  /*4680*/  ULOP3.LUT UR4, UR4, 0xffff, URZ, 0xc0, !UPT ;  /* 0x0000ffff04047892 */ /* 0x000fc8000f8ec0ff */
[----:B------:R-:W-:-:S04]  /*4690*/  USHF.R.U32.HI UR4, URZ, 0x5, UR4 ;  /* 0x00000005ff047899 */ /* 0x000fc80008011604 */
[----:B------:R-:W-:Y:S02]  /*46a0*/  USHF.L.U32 UR5, UR5, UR4, URZ ;  /* 0x0000000405057299 */ /* 0x000fe400080006ff */
[----:B------:R-:W-:-:S04]  /*46b0*/  USHF.L.U32 UR4, UR6, UR4, URZ ;  /* 0x0000000406047299 */ /* 0x000fc800080006ff */
[----:B-1----:R-:W-:-:S04]  /*46c0*/  LOP3.LUT R0, R0, UR5, RZ, 0xc0, !PT ;  /* 0x0000000500007c12 */ /* 0x002fc8000f8ec0ff */
[----:B------:R-:W-:-:S13]  /*46d0*/  ISETP.NE.AND P0, PT, R0, UR5, PT ;  /* 0x0000000500007c0c */ /* 0x000fda000bf05270 */
[----:B------:R-:W-:Y:S05]  /*46e0*/  @P0 BRA `(.L_x_74) ;  /* 0x0000000000580947 */ /* 0x000fea0003800000 */
[----:B------:R-:W1:Y:S02]  /*46f0*/  LDS R0, [UR8+0x18] ;  /* 0x00001808ff007984 */ /* 0x000e640008000800 */
[----:B-1----:R-:W-:-:S04]  /*4700*/  LOP3.LUT R0, R0, UR4, RZ, 0xc0, !PT ;  /* 0x0000000400007c12 */ /* 0x002fc8000f8ec0ff */
[----:B------:R-:W-:-:S13]  /*4710*/  ISETP.NE.AND P0, PT, R0, UR4, PT ;  /* 0x0000000400007c0c */ /* 0x000fda000bf05270 */
[----:B------:R-:W-:Y:S05]  /*4720*/  @P0 BRA `(.L_x_75) ;  /* 0x00000000003c0947 */ /* 0x000fea0003800000 */
[----:B------:R-:W1:Y:S01]  /*4730*/  S2R R2, SR_LANEID ;  /* 0x0000000000027919 */ /* 0x000e620000000000 */
[----:B------:R-:W-:-:S06]  /*4740*/  ULOP3.LUT UR5, URZ, UR5, URZ, 0x33, !UPT ;  /* 0x00000005ff057292 */ /* 0x000fcc000f8e33ff */
[----:B------:R-:W-:-:S04]  /*4750*/  IMAD.U32 R0, RZ, RZ, UR5 ;  /* 0x00000005ff007e24 */ /* 0x000fc8000f8e00ff */
[----:B------:R2:W3:Y:S02]  /*4760*/  REDUX UR7, R0 ;  /* 0x00000000000773c4 */ /* 0x0004e40000000000 */
[----:B------:R4:W-:Y:S01]  /*4770*/  UTCATOMSWS.AND URZ, UR5 ;  /* 0x0000000500ff79e3 */ /* 0x0009e20008000000 */
[----:B--2---:R-:W-:Y:S01]  /*4780*/  LOP3.LUT R0, RZ, UR4, RZ, 0x33, !PT ;  /* 0x00000004ff007c12 */ /* 0x004fe2000f8e33ff */
[----:B------:R-:W-:Y:S02]  /*4790*/  VOTEU.ANY UR4, UPT, PT ;  /* 0x0000000000047886 */ /* 0x000fe400038e0100 */
[----:B------:R-:W-:Y:S02]  /*47a0*/  UFLO.U32 UR4, UR4 ;  /* 0x00000004000472bd */ /* 0x000fe400080e0000 */
[----:B------:R-:W2:Y:S04]  /*47b0*/  REDUX UR6, R0 ;  /* 0x00000000000673c4 */ /* 0x000ea80000000000 */
[----:B-1----:R-:W-:-:S02]  /*47c0*/  ISETP.EQ.U32.AND P0, PT, R2, UR4, PT ;  /* 0x0000000402007c0c */ /* 0x002fc4000bf02070 */
[----:B---3--:R-:W-:-:S11]  /*47d0*/  MOV R2, UR7 ;  /* 0x0000000700027c02 */ /* 0x008fd60008000f00 */
[----:B------:R4:W-:Y:S01]  /*47e0*/  @P0 ATOMS.AND RZ, [UR8+0x14], R2 ;  /* 0x00001402ffff098c */ /* 0x0009e2000a800008 */
[----:B--2---:R-:W-:-:S05]  /*47f0*/  IMAD.U32 R0, RZ, RZ, UR6 ;  /* 0x00000006ff007e24 */ /* 0x004fca000f8e00ff */
[----:B------:R4:W-:Y:S01]  /*4800*/  @P0 ATOMS.AND RZ, [UR8+0x18], R0 ;  /* 0x00001800ffff098c */ /* 0x0009e2000a800008 */
[----:B------:R-:W-:Y:S05]  /*4810*/  BRA `(.L_x_76) ;  /* 0x0000000000147947 */ /* 0x000fea0003800000 */
.L_x_75:
[----:B------:R-:W-:Y:S02]  /*4820*/  MOV R2, 0x4840 ;  /* 0x0000484000027802 */ /* 0x000fe40000000f00 */
[----:B-----5:R-:W-:Y:S05]  /*4830*/  CALL.REL.NOINC `($__internal_0_$__cuda_sm10x_tcgen05_guardrail_trap_col_being_dealloced_not_returned_by_alloc) ;  /* 0x0000004000e87944 */ /* 0x020fea0003c00000 */
[----:B------:R-:W-:Y:S05]  /*4840*/  BRA `(.L_x_76) ;  /* 0x0000000000087947 */ /* 0x000fea0003800000 */
.L_x_74:
[----:B------:R-:W-:Y:S02]  /*4850*/  MOV R2, 0x4870 ;  /* 0x0000487000027802 */ /* 0x000fe40000000f00 */
[----:B-----5:R-:W-:Y:S05]  /*4860*/  CALL.REL.NOINC `($__internal_2_$__cuda_sm10x_tcgen05_guardrail_trap_unallocated_columns_being_dealloced) ;  /* 0x0000004000f47944 */ /* 0x020fea0003c00000 */
.L_x_76:
[----:B------:R-:W-:Y:S01]  /*4870*/  NOP ;  /* 0x0000000000007918 */ /* 0x000fe20000000000 */
[----:B----4-:R-:W-:Y:S05]  /*4880*/  EXIT ;  /* 0x000000000000794d */ /* 0x010fea0003800000 */
.L_x_58:
[----:B------:R-:W-:-:S09]  /*4890*/  UISETP.NE.OR UP0, UPT, UR22, 0x3, !UP3 ;  /* 0x000000031600788c */ /* 0x000fd2000df05670 */
[----:B------:R-:W-:Y:S05]  /*48a0*/  BRA.U UP0, `(.L_x_77) ;  /* 0x0000000d00f07547 */ /* 0x000fea000b800000 */
[----:B------:R-:W2:Y:S01]  /*48b0*/  LDCU UR33, c[0x0][0x370] ;  /* 0x00006e00ff2177ac */ /* 0x000ea20008000800 */
[----:B------:R-:W3:Y:S01]  /*48c0*/  LDC.64 R16, c[0x0][0x348] ;  /* 0x0000d200ff107b82 */ /* 0x000ee20000000a00 */
[----:B------:R-:W-:Y:S02]  /*48d0*/  HFMA2 R13, -RZ, RZ, 0, 0 ;  /* 0x00000000ff0d7431 */ /* 0x000fe400000001ff */
[----:B------:R-:W-:Y:S01]  /*48e0*/  IMAD.MOV.U32 R15, RZ, RZ, 0x1 ;  /* 0x00000001ff0f7424 */ /* 0x000fe200078e00ff */
[----:B------:R-:W2:Y:S01]  /*48f0*/  LDCU.128 UR28, c[0x0][0xb10] ;  /* 0x00016200ff1c77ac */ /* 0x000ea20008000c00 */
[----:B------:R-:W-:Y:S01]  /*4900*/  IMAD.MOV.U32 R14, RZ, RZ, RZ ;  /* 0x000000ffff0e7224 */ /* 0x000fe200078e00ff */
[----:B------:R-:W-:Y:S01]  /*4910*/  MOV R7, 0x2000 ;  /* 0x0000200000077802 */ /* 0x000fe20000000f00 */
[----:B------:R-:W4:Y:S01]  /*4920*/  LDCU UR32, c[0x0][0x374] ;  /* 0x00006e80ff2077ac */ /* 0x000f220008000800 */
[----:B------:R-:W1:Y:S01]  /*4930*/  LDC.64 R2, c[0x0][0x888] ;  /* 0x00022200ff027b82 */ /* 0x000e620000000a00 */
[----:B------:R-:W4:Y:S01]  /*4940*/  LDCU UR15, c[0x0][0xb0c] ;  /* 0x00016180ff0f77ac */ /* 0x000f220008000800 */
[----:B------:R-:W4:Y:S06]  /*4950*/  LDCU UR36, c[0x0][0xb20] ;  /* 0x00016400ff2477ac */ /* 0x000f2c0008000800 */
[----:B------:R-:W1:Y:S01]  /*4960*/  LDC.64 R4, c[0x0][0x890] ;  /* 0x00022400ff047b82 */ /* 0x000e620000000a00 */
[----:B------:R-:W3:Y:S01]  /*4970*/  LDCU UR4, c[0x0][0xb30] ;  /* 0x00016600ff0477ac */ /* 0x000ee20008000800 */
[----:B--2---:R-:W-:-:S02]  /*4980*/  UIMAD.WIDE.U32 UR6, UR33, UR28, URZ ;  /* 0x0000001c210672a5 */ /* 0x004fc4000f8e00ff */
[----:B----4-:R-:W-:Y:S01]  /*4990*/  UIMAD.WIDE.U32 UR8, UR32, UR31, URZ ;  /* 0x0000001f200872a5 */ /* 0x010fe2000f8e00ff */
[----:B------:R-:W-:Y:S01]  /*49a0*/  UMOV UR24, 0x400 ;  /* 0x0000040000187882 */ /* 0x000fe20000000000 */
[----:B------:R-:W-:-:S03]  /*49b0*/  UPLOP3.LUT UP3, UPT, UPT, UPT, UPT, 0x40, 0x4 ;  /* 0x000000000004789c */ /* 0x000fc60003f6e870 */
[----:B------:R-:W-:Y:S01]  /*49c0*/  UMOV UR6, UR7 ;  /* 0x0000000700067c82 */ /* 0x000fe20008000000 */
[----:B------:R-:W-:Y:S01]  /*49d0*/  UISETP.GE.AND UP0, UPT, UR39, 0x1, UPT ;  /* 0x000000012700788c */ /* 0x000fe2000bf06270 */
[----:B------:R-:W-:Y:S01]  /*49e0*/  UMOV UR34, UR9 ;  /* 0x0000000900227c82 */ /* 0x000fe20008000000 */
[----:B------:R-:W-:Y:S01]  /*49f0*/  UISETP.NE.AND UP4, UPT, UR39, 0x1, UPT ;  /* 0x000000012700788c */ /* 0x000fe2000bf85270 */
[----:B------:R-:W2:Y:S01]  /*4a00*/  LDCU.64 UR16, c[0x0][0xb28] ;  /* 0x00016500ff1077ac */ /* 0x000ea20008000a00 */
[----:B------:R-:W-:Y:S02]  /*4a10*/  ULEA UR24, UR63, UR24, 0x18 ;  /* 0x000000183f187291 */ /* 0x000fe4000f8ec0ff */
[----:B------:R-:W-:Y:S02]  /*4a20*/  UISETP.NE.AND UP6, UPT, UR15, 0x1, UPT ;  /* 0x000000010f00788c */ /* 0x000fe4000bfc5270 */
[----:B------:R-:W-:Y:S02]  /*4a30*/  UISETP.NE.AND UP5, UPT, UR30, 0x1, UPT ;  /* 0x000000011e00788c */ /* 0x000fe4000bfa5270 */
[----:B------:R-:W-:-:S02]  /*4a40*/  USHF.R.U32.HI UR35, URZ, UR29, UR6 ;  /* 0x0000001dff237299 */ /* 0x000fc40008011606 */
[----:B------:R-:W-:Y:S02]  /*4a50*/  USHF.R.U32.HI UR34, URZ, UR36, UR34 ;  /* 0x00000024ff227299 */ /* 0x000fe40008011622 */
[----:B---3--:R-:W-:Y:S01]  /*4a60*/  UISETP.NE.AND UP2, UPT, UR4, 0x1, UPT ;  /* 0x000000010400788c */ /* 0x008fe2000bf45270 */
[----:B------:R-:W-:-:S10]  /*4a70*/  UMOV UR12, URZ ;  /* 0x000000ff000c7c82 */ /* 0x000fd40008000000 */
.L_x_86:
[C---:B------:R-:W-:Y:S02]  /*4a80*/  LEA R12, R14.reuse, UR24, 0x3 ;  /* 0x000000180e0c7c11 */ /* 0x040fe4000f8e18ff */
[----:B------:R-:W-:Y:S02]  /*4a90*/  SHF.L.U32 R0, R13, 0x1f, RZ ;  /* 0x0000001f0d007819 */ /* 0x000fe400000006ff */
[----:B------:R-:W-:Y:S02]  /*4aa0*/  LEA R8, R14, UR24, 0x4 ;  /* 0x000000180e087c11 */ /* 0x000fe4000f8e20ff */
[----:B---3--:R-:W3:Y:S02]  /*4ab0*/  SYNCS.PHASECHK.TRANS64.TRYWAIT P0, [R12+URZ+0x70], R0 ;  /* 0x000070000c0075a7 */ /* 0x008ee400080011ff */
[----:B---3--:R-:W-:Y:S05]  /*4ac0*/  @!P0 BRA `(.L_x_78) ;  /* 0x0000003c00688947 */ /* 0x008fea0003800000 */
.L_x_150:
        /* <DEDUP_REMOVED lines=8> */
[----:B----4-:R-:W-:Y:S11]  /*4b50*/  LOP3.LUT P0, RZ, R10, 0x1, RZ, 0xc0, !PT ;  /* 0x000000010aff7812 */ /* 0x010ff6000780c0ff */
[----:B------:R-:W-:Y:S02]  /*4b60*/  @!UPT UIADD3 URZ, UPT, UPT, URZ, URZ, URZ ;  /* 0x000000fffffff290 */ /* 0x000fe4000fffe0ff */
[----:B-1----:R-:W-:Y:S01]  /*4b70*/  VOTEU.ANY UP1, P0 ;  /* 0x0000000000ff7886 */ /* 0x002fe20000020100 */
[----:B------:R-:W-:Y:S11]  /*4b80*/  PLOP3.LUT P0, PT, PT, PT, UP1, 0x80, 0x8 ;  /* 0x000000000008781c */ /* 0x000ff60003f0f018 */
[----:B------:R-:W-:Y:S02]  /*4b90*/  @!UPT UIADD3 URZ, UPT, UPT, URZ, URZ, URZ ;  /* 0x000000fffffff290 */ /* 0x000fe4000fffe0ff */
[----:B---3--:R-:W-:Y:S02]  /*4ba0*/  @P0 SHF.R.U32.HI R0, RZ, 0x10, R9 ;  /* 0x00000010ff000819 */ /* 0x008fe40000011609 */
[----:B------:R-:W-:Y:S02]  /*4bb0*/  @P0 MOV R6, R8 ;  /* 0x0000000800060202 */ /* 0x000fe40000000f00 */
[----:B------:R-:W-:Y:S01]  /*4bc0*/  @P0 R2UR UR4, R0 ;  /* 0x00000000000402ca */ /* 0x000fe200000e0000 */
[----:B------:R-:W-:Y:S01]  /*4bd0*/  VIADD R0, R12, 0x80 ;  /* 0x000000800c007836 */ /* 0x000fe20000000000 */
[----:B------:R-:W-:Y:S02]  /*4be0*/  @P0 LOP3.LUT R8, R9, 0xffff, RZ, 0xc0, !PT ;  /* 0x0000ffff09080812 */ /* 0x000fe400078ec0ff */
[----:B------:R-:W-:Y:S02]  /*4bf0*/  @P0 R2UR UR6, R6 ;  /* 0x00000000060602ca */ /* 0x000fe400000e0000 */
[----:B------:R-:W-:Y:S02]  /*4c00*/  PRMT R0, RZ, 0x654, R0 ;  /* 0x00000654ff007816 */ /* 0x000fe40000000000 */
[----:B------:R-:W-:Y:S02]  /*4c10*/  @P0 R2UR UR5, R8 ;  /* 0x00000000080502ca */ /* 0x000fe400000e0000 */
[----:B------:R1:W-:Y:S03]  /*4c20*/  SYNCS.ARRIVE.TRANS64.RED.A1T0 RZ, [R0+URZ], RZ ;  /* 0x000000ff00ff79a7 */ /* 0x0003e600081004ff */
[----:B------:R-:W-:Y:S04]  /*4c30*/  @UP1 UMOV UR26, UR4 ;  /* 0x00000004001a1c82 */ /* 0x000fe80008000000 */
[----:B------:R-:W-:Y:S04]  /*4c40*/  @UP1 UMOV UR14, UR6 ;  /* 0x00000006000e1c82 */ /* 0x000fe80008000000 */
[----:B------:R-:W-:Y:S01]  /*4c50*/  @UP1 UMOV UR13, UR5 ;  /* 0x00000005000d1c82 */ /* 0x000fe20008000000 */
[----:B------:R-:W-:Y:S05]  /*4c60*/  BRA.U !UP0, `(.L_x_79) ;  /* 0x0000000108a47547 */ /* 0x000fea000b800000 */
[----:B------:R-:W-:Y:S02]  /*4c70*/  UIMAD.WIDE.U32 UR8, UR13, UR31, URZ ;  /* 0x0000001f0d0872a5 */ /* 0x000fe4000f8e00ff */
[----:B------:R-:W-:Y:S02]  /*4c80*/  UIMAD.WIDE.U32 UR10, UR14, UR28, URZ ;  /* 0x0000001c0e0a72a5 */ /* 0x000fe4000f8e00ff */
[----:B------:R-:W-:Y:S02]  /*4c90*/  USEL UR4, UR32, UR34, !UP5 ;  /* 0x0000002220047287 */ /* 0x000fe4000e800000 */
[----:B------:R-:W-:Y:S02]  /*4ca0*/  USEL UR7, UR33, UR35, !UP6 ;  /* 0x0000002321077287 */ /* 0x000fe4000f000000 */
[----:B--2---:R-:W-:Y:S02]  /*4cb0*/  UIMAD.WIDE.U32 UR18, UR4, UR16, URZ ;  /* 0x00000010041272a5 */ /* 0x004fe4000f8e00ff */
[----:B------:R-:W-:Y:S01]  /*4cc0*/  UIMAD.WIDE.U32 UR20, UR7, UR16, URZ ;  /* 0x00000010071472a5 */ /* 0x000fe2000f8e00ff */
[----:B------:R-:W-:Y:S02]  /*4cd0*/  UMOV UR5, UR9 ;  /* 0x0000000900057c82 */ /* 0x000fe40008000000 */
[----:B------:R-:W-:Y:S03]  /*4ce0*/  USHF.R.U32.HI UR6, URZ, UR36, UR5 ;  /* 0x00000024ff067299 */ /* 0x000fe60008011605 */
[----:B------:R-:W-:Y:S01]  /*4cf0*/  UMOV UR5, UR11 ;  /* 0x0000000b00057c82 */ /* 0x000fe20008000000 */
[----:B------:R-:W-:Y:S02]  /*4d00*/  USEL UR6, UR13, UR6, !UP5 ;  /* 0x000000060d067287 */ /* 0x000fe4000e800000 */
[----:B------:R-:W-:Y:S02]  /*4d10*/  USHF.R.U32.HI UR8, URZ, UR29, UR5 ;  /* 0x0000001dff087299 */ /* 0x000fe40008011605 */
[----:B------:R-:W-:Y:S01]  /*4d20*/  UIMAD.WIDE.U32 UR10, UR6, UR16, URZ ;  /* 0x00000010060a72a5 */ /* 0x000fe2000f8e00ff */
[----:B------:R-:W-:Y:S02]  /*4d30*/  UMOV UR5, UR19 ;  /* 0x0000001300057c82 */ /* 0x000fe40008000000 */
[----:B------:R-:W-:Y:S03]  /*4d40*/  @UP4 USHF.R.U32.HI UR4, URZ, UR17, UR5 ;  /* 0x00000011ff044299 */ /* 0x000fe60008011605 */
[----:B------:R-:W-:Y:S01]  /*4d50*/  UMOV UR5, UR21 ;  /* 0x0000001500057c82 */ /* 0x000fe20008000000 */
[----:B------:R-:W-:Y:S02]  /*4d60*/  UIMAD UR4, UR39, UR4, URZ ;  /* 0x00000004270472a4 */ /* 0x000fe4000f8e02ff */
[----:B------:R-:W-:Y:S02]  /*4d70*/  @UP4 USHF.R.U32.HI UR7, URZ, UR17, UR5 ;  /* 0x00000011ff074299 */ /* 0x000fe40008011605 */
[----:B------:R-:W-:Y:S02]  /*4d80*/  USEL UR5, UR14, UR8, !UP6 ;  /* 0x000000080e057287 */ /* 0x000fe4000f000000 */
[----:B------:R-:W-:Y:S02]  /*4d90*/  UIMAD UR8, UR39, UR7, URZ ;  /* 0x00000007270872a4 */ /* 0x000fe4000f8e02ff */
[----:B------:R-:W-:Y:S03]  /*4da0*/  UISETP.GE.AND UP0, UPT, UR6, UR4, UPT ;  /* 0x000000040600728c */ /* 0x000fe6000bf06270 */
[----:B------:R-:W-:Y:S01]  /*4db0*/  UMOV UR4, UR11 ;  /* 0x0000000b00047c82 */ /* 0x000fe20008000000 */
[----:B------:R-:W-:Y:S02]  /*4dc0*/  UISETP.GE.OR UP0, UPT, UR5, UR8, UP0 ;  /* 0x000000080500728c */ /* 0x000fe40008706670 */
[----:B------:R-:W-:Y:S02]  /*4dd0*/  USHF.R.U32.HI UR4, URZ, UR17, UR4 ;  /* 0x00000011ff047299 */ /* 0x000fe40008011604 */
[----:B------:R-:W-:Y:S02]  /*4de0*/  UIMAD.WIDE.U32 UR8, UR5, UR16, URZ ;  /* 0x00000010050872a5 */ /* 0x000fe4000f8e00ff */
[----:B------:R-:W-:Y:S04]  /*4df0*/  USEL UR10, UR6, UR4, !UP4 ;  /* 0x00000004060a7287 */ /* 0x000fe8000e000000 */
[----:B------:R-:W-:Y:S01]  /*4e00*/  UIADD3 UR11, UPT, UPT, -UR10, URZ, URZ ;  /* 0x000000ff0a0b7290 */ /* 0x000fe2000fffe1ff */
[----:B------:R-:W-:Y:S02]  /*4e10*/  @!UP0 UMOV UR4, UR9 ;  /* 0x0000000900048c82 */ /* 0x000fe40008000000 */
[----:B------:R-:W-:Y:S02]  /*4e20*/  @!UP0 USHF.R.U32.HI UR4, URZ, UR17, UR4 ;  /* 0x00000011ff048299 */ /* 0x000fe40008011604 */
[----:B------:R-:W-:Y:S02]  /*4e30*/  UIMAD UR8, UR39, UR11, UR6 ;  /* 0x0000000b270872a4 */ /* 0x000fe4000f8e0206 */
[----:B------:R-:W-:Y:S04]  /*4e40*/  @!UP0 USEL UR4, UR5, UR4, !UP4 ;  /* 0x0000000405048287 */ /* 0x000fe8000e000000 */
[----:B------:R-:W-:Y:S02]  /*4e50*/  @!UP0 UIMAD UR8, UR7, UR8, UR4 ;  /* 0x00000008070882a4 */ /* 0x000fe4000f8e0204 */
[----:B------:R-:W-:Y:S02]  /*4e60*/  @!UP0 UIADD3 UR9, UPT, UPT, UR10, -UR4, URZ ;  /* 0x800000040a098290 */ /* 0x000fe4000fffe0ff */
[----:B------:R-:W-:Y:S02]  /*4e70*/  UIADD3 UR4, UPT, UPT, -UR5, URZ, URZ ;  /* 0x000000ff05047290 */ /* 0x000fe4000fffe1ff */
[----:B------:R-:W-:Y:S02]  /*4e80*/  UIADD3 UR7, UPT, UPT, -UR6, URZ, URZ ;  /* 0x000000ff06077290 */ /* 0x000fe4000fffe1ff */
[----:B------:R-:W-:Y:S02]  /*4e90*/  @!UP0 UIMAD UR6, UR9, UR39, UR5 ;  /* 0x00000027090682a4 */ /* 0x000fe4000f8e0205 */
[----:B------:R-:W-:Y:S02]  /*4ea0*/  UIMAD UR14, UR15, UR4, UR14 ;  /* 0x000000040f0e72a4 */ /* 0x000fe4000f8e020e */
[----:B------:R-:W-:Y:S01]  /*4eb0*/  UIMAD UR13, UR30, UR7, UR13 ;  /* 0x000000071e0d72a4 */ /* 0x000fe2000f8e020d */
[----:B------:R-:W-:Y:S02]  /*4ec0*/  @!UP0 UMOV UR5, UR8 ;  /* 0x0000000800058c82 */ /* 0x000fe40008000000 */
[----:B------:R-:W-:Y:S02]  /*4ed0*/  UIMAD UR14, UR5, UR15, UR14 ;  /* 0x0000000f050e72a4 */ /* 0x000fe4000f8e020e */
[----:B------:R-:W-:Y:S11]  /*4ee0*/  UIMAD UR13, UR6, UR30, UR13 ;  /* 0x0000001e060d72a4 */ /* 0x000ff6000f8e020d */
[----:B------:R-:W-:Y:S01]  /*4ef0*/  @!UPT UIADD3 URZ, UPT, UPT, URZ, URZ, URZ ;  /* 0x000000fffffff290 */ /* 0x000fe2000fffe0ff */
.L_x_79:
[----:B------:R-:W3:Y:S01]  /*4f00*/  @!UP2 LDCU.128 UR20, c[0x0][0xb10] ;  /* 0x00016200ff14a7ac */ /* 0x000ee20008000c00 */
[C---:B------:R-:W-:Y:S02]  /*4f10*/  ISETP.NE.U32.AND P1, PT, R4.reuse, RZ, PT ;  /* 0x000000ff0400720c */ /* 0x040fe40003f25070 */
[----:B------:R-:W-:Y:S02]  /*4f20*/  ISETP.NE.U32.AND P0, PT, R4, RZ, PT ;  /* 0x000000ff0400720c */ /* 0x000fe40003f05070 */
[C---:B------:R-:W-:Y:S02]  /*4f30*/  ISETP.NE.AND.EX P1, PT, R5.reuse, RZ, PT, P1 ;  /* 0x000000ff0500720c */ /* 0x040fe40003f25310 */
[----:B------:R-:W-:Y:S01]  /*4f40*/  ISETP.NE.AND.EX P0, PT, R5, RZ, PT, P0 ;  /* 0x000000ff0500720c */ /* 0x000fe20003f05300 */
[----:B------:R-:W4:Y:S01]  /*4f50*/  @!UP2 LDCU UR5, c[0x0][0xb0c] ;  /* 0x00016180ff05a7ac */ /* 0x000f220008000800 */
[----:B------:R-:W-:Y:S02]  /*4f60*/  USHF.L.U32 UR11, UR25, 0x6, URZ ;  /* 0x00000006190b7899 */ /* 0x000fe400080006ff */
[----:B------:R-:W-:Y:S02]  /*4f70*/  USHF.L.U32 UR10, UR27, 0x6, URZ ;  /* 0x000000061b0a7899 */ /* 0x000fe400080006ff */
[----:B---3--:R-:W-:Y:S07]  /*4f80*/  UIMAD.WIDE.U32 UR6, UR14, UR20, URZ ;  /* 0x000000140e0672a5 */ /* 0x008fee000f8e00ff */
[----:B------:R-:W-:Y:S01]  /*4f90*/  @!UP2 UMOV UR4, UR7 ;  /* 0x000000070004ac82 */ /* 0x000fe20008000000 */
[----:B----4-:R-:W-:Y:S02]  /*4fa0*/  @!UP2 UISETP.NE.AND UP0, UPT, UR5, 0x1, UPT ;  /* 0x000000010500a88c */ /* 0x010fe4000bf05270 */
[----:B------:R-:W-:Y:S02]  /*4fb0*/  @!UP2 USHF.R.U32.HI UR4, URZ, UR21, UR4 ;  /* 0x00000015ff04a299 */ /* 0x000fe40008011604 */
[----:B------:R-:W-:Y:S02]  /*4fc0*/  UIMAD.WIDE.U32 UR6, UR13, UR23, URZ ;  /* 0x000000170d0672a5 */ /* 0x000fe4000f8e00ff */
[----:B------:R-:W-:Y:S02]  /*4fd0*/  @!UP2 USEL UR8, UR14, UR4, !UP0 ;  /* 0x000000040e08a287 */ /* 0x000fe4000c000000 */
[----:B------:R-:W-:Y:S03]  /*4fe0*/  @!UP2 UISETP.NE.AND UP0, UPT, UR22, 0x1, UPT ;  /* 0x000000011600a88c */ /* 0x000fe6000bf05270 */
[----:B------:R-:W-:Y:S02]  /*4ff0*/  @!UP2 UMOV UR6, UR7 ;  /* 0x000000070006ac82 */ /* 0x000fe40008000000 */
[----:B------:R-:W3:Y:S02]  /*5000*/  @!UP2 LDCU UR4, c[0x0][0xb20] ;  /* 0x00016400ff04a7ac */ /* 0x000ee40008000800 */
[----:B---3--:R-:W-:Y:S04]  /*5010*/  @!UP2 USHF.R.U32.HI UR6, URZ, UR4, UR6 ;  /* 0x00000004ff06a299 */ /* 0x008fe80008011606 */
[----:B------:R-:W-:Y:S04]  /*5020*/  @!UP2 USEL UR6, UR13, UR6, !UP0 ;  /* 0x000000060d06a287 */ /* 0x000fe8000c000000 */
[----:B------:R-:W-:Y:S02]  /*5030*/  @!UP2 UIADD3 UR4, UPT, UPT, -UR8, UR6, URZ ;  /* 0x000000060804a290 */ /* 0x000fe4000fffe1ff */
[----:B------:R-:W-:Y:S02]  /*5040*/  @!UP2 UIADD3 UR6, UPT, UPT, UR8, -UR6, URZ ;  /* 0x800000060806a290 */ /* 0x000fe4000fffe0ff */
[----:B------:R-:W-:Y:S02]  /*5050*/  @!UP2 UIMAD UR14, UR4, UR5, UR14 ;  /* 0x00000005040ea2a4 */ /* 0x000fe4000f8e020e */
[----:B------:R-:W-:Y:S01]  /*5060*/  @!UP2 UIMAD UR13, UR6, UR22, UR13 ;  /* 0x00000016060da2a4 */ /* 0x000fe2000f8e020d */
[----:B------:R-:W-:Y:S11]  /*5070*/  BRA.U UP3, `(.L_x_80) ;  /* 0x0000000103107547 */ /* 0x000ff6000b800000 */
[----:B------:R-:W-:Y:S04]  /*5080*/  MOV R6, UR38 ;  /* 0x0000002600067c02 */ /* 0x000fe80008000f00 */
[----:B------:R-:W-:Y:S04]  /*5090*/  SHF.L.U32 R6, R6, 0x1f, RZ ;  /* 0x0000001f06067819 */ /* 0x000fe800000006ff */
[----:B------:R-:W3:Y:S02]  /*50a0*/  SYNCS.PHASECHK.TRANS64.TRYWAIT P2, [UR24+0x68], R6 ;  /* 0x00006806ff0075a7 */ /* 0x000ee40008041118 */
[----:B---3--:R-:W-:Y:S05]  /*50b0*/  @!P2 BRA `(.L_x_81) ;  /* 0x000000380000a947 */ /* 0x008fea0003800000 */
.L_x_80:
[----:B------:R-:W-:Y:S05]  /*50c0*/  @!P1 BRA `(.L_x_82) ;  /* 0x0000000000309947 */ /* 0x000fea0003800000 */
[----:B------:R-:W-:Y:S01]  /*50d0*/  ISETP.NE.U32.AND P1, PT, R2, RZ, PT ;  /* 0x000000ff0200720c */ /* 0x000fe20003f25070 */
[----:B------:R-:W3:Y:S01]  /*50e0*/  LDCU.64 UR4, c[0x0][0x358] ;  /* 0x00006b00ff0477ac */ /* 0x000ee20008000a00 */
[----:B------:R-:W-:Y:S02]  /*50f0*/  IMAD.MOV.U32 R53, RZ, RZ, 0x1 ;  /* 0x00000001ff357424 */ /* 0x000fe400078e00ff */
[----:B------:R-:W-:Y:S11]  /*5100*/  ISETP.NE.AND.EX P1, PT, R3, RZ, PT, P1 ;  /* 0x000000ff0300720c */ /* 0x000ff60003f25310 */
[----:B------:R-:W-:Y:S02]  /*5110*/  @!UPT UIADD3 URZ, UPT, UPT, URZ, URZ, URZ ;  /* 0x000000fffffff290 */ /* 0x000fe4000fffe0ff */
[----:B------:R-:W4:Y:S01]  /*5120*/  @P1 LDC.64 R8, c[0x0][0x888] ;  /* 0x00022200ff081b82 */ /* 0x000f220000000a00 */
[----:B-1----:R-:W-:Y:S04]  /*5130*/  @P1 IMAD R0, R4, UR60, RZ ;  /* 0x0000003c04001c24 */ /* 0x002fe8000f8e02ff */
[----:B----4-:R-:W-:Y:S04]  /*5140*/  @P1 IMAD.WIDE R8, R0, 0x4, R8 ;  /* 0x0000000400081825 */ /* 0x010fe800078e0208 */
[----:B------:R-:W-:Y:S01]  /*5150*/  HFMA2 R0, -RZ, RZ, 0, 5.9604644775390625e-08 ;  /* 0x00000001ff007431 */ /* 0x000fe200000001ff */
[----:B---3-5:R3:W5:Y:S04]  /*5160*/  @P1 LDG.E R26, desc[UR4][R8.64] ;  /* 0x00000004081a1981 */ /* 0x028768000c1e1900 */
[----:B------:R-:W-:Y:S01]  /*5170*/  @!P1 PRMT R53, R0, 0x7610, R53 ;  /* 0x0000761000359816 */ /* 0x000fe20000000035 */
[----:B---3--:R-:W4:Y:S06]  /*5180*/  @!P1 LDC R26, c[0x0][0x880] ;  /* 0x00022000ff1a9b82 */ /* 0x008f2c0000000800 */
.L_x_82:
[----:B----45:R-:W-:Y:S01]  /*5190*/  @!P0 FSETP.EQ.AND P1, PT, R26, RZ, PT ;  /* 0x000000ff1a00820b */ /* 0x030fe20003f22000 */
[----:B------:R-:W-:Y:S01]  /*51a0*/  @!UPT UIADD3 URZ, UPT, UPT, URZ, URZ, URZ ;  /* 0x000000fffffff290 */ /* 0x000fe2000fffe0ff */
[----:B------:R-:W-:Y:S11]  /*51b0*/  @!P0 BRA `(.L_x_83) ;  /* 0x0000000000188947 */ /* 0x000ff60003800000 */
[----:B------:R-:W-:Y:S02]  /*51c0*/  LOP3.LUT P0, RZ, R53, 0xff, RZ, 0xc0, !PT ;  /* 0x000000ff35ff7812 */ /* 0x000fe4000780c0ff */
[----:B------:R-:W-:Y:S04]  /*51d0*/  ISETP.NE.U32.AND P1, PT, R2, RZ, PT ;  /* 0x000000ff0200720c */ /* 0x000fe80003f25070 */
[----:B------:R-:W-:Y:S04]  /*51e0*/  ISETP.NE.AND.EX P1, PT, R3, RZ, PT, P1 ;  /* 0x000000ff0300720c */ /* 0x000fe80003f25310 */
[----:B------:R-:W-:Y:S03]  /*51f0*/  PLOP3.LUT P1, PT, P1, PT, PT, 0x8, 0x80 ;  /* 0x000000000080781c */ /* 0x000fe60000f2e170 */
[----:B------:R-:W-:Y:S11]  /*5200*/  @P0 FSETP.EQ.AND P1, PT, R26, RZ, PT ;  /* 0x000000ff1a00020b */ /* 0x000ff60003f22000 */
[----:B------:R-:W-:Y:S02]  /*5210*/  @!UPT UIADD3 URZ, UPT, UPT, URZ, URZ, URZ ;  /* 0x000000fffffff290 */ /* 0x000fe4000fffe0ff */
.L_x_83:
[----:B------:R-:W-:Y:S01]  /*5220*/  ULEA UR4, UR12, UR24, 0x3 ;  /* 0x000000180c047291 */ /* 0x000fe2000f8e18ff */
[----:B------:R-:W-:Y:S02]  /*5230*/  SHF.L.U32 R9, R15, 0x1f, RZ ;  /* 0x0000001f0f097819 */ /* 0x000fe400000006ff */
[----:B------:R-:W-:Y:S04]  /*5240*/  ELECT P0, URZ, PT ;  /* 0x0000000000ff782f */ /* 0x000fe80003800000 */
[----:B------:R-:W-:Y:S02]  /*5250*/  PLOP3.LUT P1, PT, P1, P0, PT, 0xf2, 0x2f ;  /* 0x00000000002f781c */ /* 0x000fe40000f21e72 */
[----:B------:R-:W3:Y:S11]  /*5260*/  SYNCS.PHASECHK.TRANS64.TRYWAIT P2, [UR4+0x48], R9 ;  /* 0x00004809ff0075a7 */ /* 0x000ef60008041104 */
[----:B------:R-:W-:Y:S05]  /*5270*/  @!P1 IADD3 R8, P0, PT, R16, 0x580, RZ ;  /* 0x0000058010089810 */ /* 0x000fea0007f1e0ff */
[----:B-1----:R-:W-:Y:S01]  /*5280*/  @!P1 IMAD.X R6, RZ, RZ, R17, P0 ;  /* 0x000000ffff069224 */ /* 0x002fe200000e0611 */
[----:B---3--:R-:W-:Y:S07]  /*5290*/  @!P2 BRA `(.L_x_84) ;  /* 0x0000003400a0a947 */ /* 0x008fee0003800000 */
.L_x_153:
[----:B------:R-:W-:Y:S01]  /*52a0*/  @!P1 R2UR UR7, R6 ;  /* 0x00000000060792ca */ /* 0x000fe200000e0000 */
[----:B------:R-:W-:Y:S01]  /*52b0*/  UIADD3 UR5, UPT, UPT, UR12, 0x1, URZ ;  /* 0x000000010c057890 */ /* 0x000fe2000fffe0ff */
[----:B------:R-:W-:Y:S01]  /*52c0*/  @!P1 R2UR UR6, R8 ;  /* 0x00000000080692ca */ /* 0x000fe200000e0000 */
[----:B------:R-:W-:Y:S01]  /*52d0*/  UIADD3 UR9, UPT, UPT, UR4, 0x30, URZ ;  /* 0x0000003004097890 */ /* 0x000fe2000fffe0ff */
[----:B------:R-:W-:Y:S01]  /*52e0*/  @!P1 IMAD.MOV.U32 R6, RZ, RZ, 0x2000 ;  /* 0x00002000ff069424 */ /* 0x000fe200078e00ff */
[----:B------:R-:W-:Y:S01]  /*52f0*/  UISETP.NE.AND UP0, UPT, UR5, 0x3, UPT ;  /* 0x000000030500788c */ /* 0x000fe2000bf05270 */
[----:B------:R-:W-:Y:S01]  /*5300*/  VIADD R14, R14, 0x1 ;  /* 0x000000010e0e7836 */ /* 0x000fe20000000000 */
[----:B------:R-:W-:Y:S01]  /*5310*/  UMOV UR22, 0x0 ;  /* 0x0000000000167882 */ /* 0x000fe20000000000 */
[----:B------:R-:W-:Y:S01]  /*5320*/  UMOV UR23, 0x10000000 ;  /* 0x1000000000177882 */ /* 0x000fe20000000000 */
[----:B------:R-:W-:Y:S04]  /*5330*/  UPRMT UR20, UR63, 0x654, UR9 ;  /* 0x000006543f147896 */ /* 0x000fe80008000009 */
[----:B-1----:R-:W-:Y:S01]  /*5340*/  IMAD.U32 R9, RZ, RZ, UR7 ;  /* 0x00000007ff097e24 */ /* 0x002fe2000f8e00ff */
[----:B------:R-:W-:Y:S01]  /*5350*/  USEL UR7, URZ, 0x1, UP0 ;  /* 0x00000001ff077887 */ /* 0x000fe20008000000 */
[----:B------:R-:W-:Y:S01]  /*5360*/  IMAD.U32 R8, RZ, RZ, UR6 ;  /* 0x00000006ff087e24 */ /* 0x000fe2000f8e00ff */
[----:B------:R-:W-:Y:S02]  /*5370*/  USEL UR6, UR5, URZ, UP0 ;  /* 0x000000ff05067287 */ /* 0x000fe40008000000 */
[----:B------:R-:W-:Y:S01]  /*5380*/  VOTEU.ALL UP0, P1 ;  /* 0x0000000000ff7886 */ /* 0x000fe20000800000 */
[----:B------:R-:W-:Y:S02]  /*5390*/  @!P1 R2UR UR19, R9 ;  /* 0x00000000091392ca */ /* 0x000fe400000e0000 */
[----:B------:R-:W-:Y:S02]  /*53a0*/  @!P1 R2UR UR18, R8 ;  /* 0x00000000081292ca */ /* 0x000fe400000e0000 */
[----:B------:R-:W-:Y:S01]  /*53b0*/  @!UP0 ULEA UR5, UR12, UR24, 0xd ;  /* 0x000000180c058291 */ /* 0x000fe2000f8e68ff */
[----:B------:R-:W-:Y:S02]  /*53c0*/  LOP3.LUT R15, R15, UR7, RZ, 0x3c, !PT ;  /* 0x000000070f0f7c12 */ /* 0x000fe4000f8e3cff */
[----:B------:R-:W-:Y:S01]  /*53d0*/  UMOV UR12, UR60 ;  /* 0x0000003c000c7c82 */ /* 0x000fe20008000000 */
[----:B------:R-:W-:Y:S01]  /*53e0*/  @!UP0 UIADD3 UR8, UPT, UPT, UR5, 0x400, URZ ;  /* 0x0000040005088890 */ /* 0x000fe2000fffe0ff */
[----:B------:R-:W-:Y:S01]  /*53f0*/  SHF.L.U32 R0, R15, 0x1f, RZ ;  /* 0x0000001f0f007819 */ /* 0x000fe200000006ff */
[----:B------:R-:W-:Y:S01]  /*5400*/  VOTEU.ALL UP0, P1 ;  /* 0x0000000000ff7886 */ /* 0x000fe20000800000 */
[----:B------:R-:W-:Y:S06]  /*5410*/  ULEA UR5, UR6, UR24, 0x3 ;  /* 0x0000001806057291 */ /* 0x000fec000f8e18ff */
[----:B------:R1:W-:Y:S01]  /*5420*/  @!UP0 UTMALDG.3D [UR8], [UR18], desc[UR22] ;  /* 0x00001608120085b4 */ /* 0x0003e20008011000 */
[----:B------:R1:W-:Y:S01]  /*5430*/  @!P1 SYNCS.ARRIVE.TRANS64.RED.A0TR RZ, [UR4+0x30], R6 ;  /* 0x00003006ffff99a7 */ /* 0x0003e20008300404 */
[----:B------:R-:W-:Y:S01]  /*5440*/  SYNCS.ARRIVE.TRANS64.RED.A1T0 RZ, [UR20], RZ ;  /* 0x000000ffffff79a7 */ /* 0x000fe20008100414 */
[----:B------:R-:W3:Y:S02]  /*5450*/  SYNCS.PHASECHK.TRANS64.TRYWAIT P0, [UR5+0x48], R0 ;  /* 0x00004800ff0075a7 */ /* 0x000ee40008001105 */
[----:B-1-3--:R-:W-:Y:S05]  /*5460*/  @!P0 BRA `(.L_x_85) ;  /* 0x0000003400448947 */ /* 0x00afea0003800000 */
.L_x_155:
[----:B------:R-:W-:Y:S01]  /*5470*/  UIADD3 UR9, UPT, UPT, UR5, 0x30, URZ ;  /* 0x0000003005097890 */ /* 0x000fe2000fffe0ff */
[----:B-1----:R-:W-:Y:S01]  /*5480*/  @!P1 IADD3 R6, P0, PT, R16, 0x580, RZ ;  /* 0x0000058010069810 */ /* 0x002fe20007f1e0ff */
[----:B------:R-:W-:Y:S01]  /*5490*/  UPLOP3.LUT UP3, UPT, UPT, UPT, UPT, 0x80, 0x8 ;  /* 0x000000000008789c */ /* 0x000fe20003f6f070 */
[----:B------:R-:W-:Y:S01]  /*54a0*/  R2UR UR23, R55 ;  /* 0x00000000371772ca */ /* 0x000fe200000e0000 */
[----:B------:R-:W-:Y:S01]  /*54b0*/  UMOV UR20, 0x0 ;  /* 0x0000000000147882 */ /* 0x000fe20000000000 */
[----:B------:R-:W-:Y:S01]  /*54c0*/  @!P1 R2UR UR7, R6 ;  /* 0x00000000060792ca */ /* 0x000fe200000e0000 */
[----:B------:R-:W-:Y:S01]  /*54d0*/  @!P1 IMAD.X R0, RZ, RZ, R17, P0 ;  /* 0x000000ffff009224 */ /* 0x000fe200000e0611 */
[----:B------:R-:W-:Y:S01]  /*54e0*/  UMOV UR21, 0x10000000 ;  /* 0x1000000000157882 */ /* 0x000fe20000000000 */
[----:B------:R-:W-:Y:S01]  /*54f0*/  UMOV UR12, UR60 ;  /* 0x0000003c000c7c82 */ /* 0x000fe20008000000 */
[----:B------:R-:W-:Y:S01]  /*5500*/  VOTEU.ALL UP0, P1 ;  /* 0x0000000000ff7886 */ /* 0x000fe20000800000 */
[----:B------:R-:W-:Y:S01]  /*5510*/  R2UR UR22, R56 ;  /* 0x00000000381672ca */ /* 0x000fe200000e0000 */
[----:B------:R-:W-:Y:S01]  /*5520*/  UMOV UR60, UR26 ;  /* 0x0000001a003c7c82 */ /* 0x000fe20008000000 */
[----:B------:R-:W-:Y:S02]  /*5530*/  @!P1 R2UR UR4, R0 ;  /* 0x00000000000492ca */ /* 0x000fe400000e0000 */
[----:B------:R-:W-:Y:S01]  /*5540*/  @!UP0 UIADD3 UR10, UPT, UPT, UR10, 0x20, URZ ;  /* 0x000000200a0a8890 */ /* 0x000fe2000fffe0ff */
[C---:B------:R-:W-:Y:S01]  /*5550*/  ISETP.NE.AND P0, PT, R14.reuse, 0x2, PT ;  /* 0x000000020e00780c */ /* 0x040fe20003f05270 */
[----:B------:R-:W-:Y:S02]  /*5560*/  UIADD3 UR27, UPT, UPT, UR13, UR23, URZ ;  /* 0x000000170d1b7290 */ /* 0x000fe4000fffe0ff */
[----:B------:R-:W-:Y:S01]  /*5570*/  IMAD.U32 R8, RZ, RZ, UR7 ;  /* 0x00000007ff087e24 */ /* 0x000fe2000f8e00ff */
[----:B------:R-:W-:Y:S02]  /*5580*/  SEL R0, RZ, 0x1, P0 ;  /* 0x00000001ff007807 */ /* 0x000fe40000000000 */
[----:B------:R-:W-:Y:S02]  /*5590*/  SEL R14, R14, RZ, P0 ;  /* 0x000000ff0e0e7207 */ /* 0x000fe40000000000 */
[----:B------:R-:W-:Y:S01]  /*55a0*/  @!P1 R2UR UR18, R8 ;  /* 0x00000000081292ca */ /* 0x000fe200000e0000 */
[----:B------:R-:W-:Y:S01]  /*55b0*/  UIADD3 UR25, UPT, UPT, UR14, UR22, URZ ;  /* 0x000000160e197290 */ /* 0x000fe2000fffe0ff */
[----:B------:R-:W-:Y:S01]  /*55c0*/  IMAD.U32 R9, RZ, RZ, UR4 ;  /* 0x00000004ff097e24 */ /* 0x000fe2000f8e00ff */
[----:B------:R-:W-:Y:S01]  /*55d0*/  @!UP0 ULEA UR4, UR6, UR24, 0xd ;  /* 0x0000001806048291 */ /* 0x000fe2000f8e68ff */
[----:B------:R-:W-:Y:S03]  /*55e0*/  LOP3.LUT R13, R13, R0, RZ, 0x3c, !PT ;  /* 0x000000000d0d7212 */ /* 0x000fe600078e3cff */
[----:B------:R-:W-:Y:S01]  /*55f0*/  @!P1 R2UR UR19, R9 ;  /* 0x00000000091392ca */ /* 0x000fe200000e0000 */
[----:B------:R-:W-:Y:S01]  /*5600*/  @!UP0 UIADD3 UR8, UPT, UPT, UR4, 0x400, URZ ;  /* 0x0000040004088890 */ /* 0x000fe2000fffe0ff */
[----:B------:R-:W-:Y:S01]  /*5610*/  VOTEU.ALL UP0, P1 ;  /* 0x0000000000ff7886 */ /* 0x000fe20000800000 */
[----:B------:R-:W-:Y:S10]  /*5620*/  UPRMT UR4, UR63, 0x654, UR9 ;  /* 0x000006543f047896 */ /* 0x000ff40008000009 */
[----:B------:R1:W-:Y:S01]  /*5630*/  @!UP0 UTMALDG.3D [UR8], [UR18], desc[UR20] ;  /* 0x00001408120085b4 */ /* 0x0003e20008011000 */
[----:B------:R3:W-:Y:S01]  /*5640*/  @!P1 SYNCS.ARRIVE.TRANS64.RED.A0TR RZ, [UR5+0x30], R7 ;  /* 0x00003007ffff99a7 */ /* 0x0007e20008300405 */
[----:B------:R-:W-:Y:S01]  /*5650*/  SYNCS.ARRIVE.TRANS64.RED.A1T0 RZ, [UR4], RZ ;  /* 0x000000ffffff79a7 */ /* 0x000fe20008100404 */
[----:B------:R-:W-:Y:S04]  /*5660*/  UIADD3 UR4, UPT, UPT, UR6, 0x1, URZ ;  /* 0x0000000106047890 */ /* 0x000fe8000fffe0ff */
[----:B------:R-:W-:Y:S04]  /*5670*/  UISETP.NE.AND UP0, UPT, UR4, 0x3, UPT ;  /* 0x000000030400788c */ /* 0x000fe8000bf05270 */
[----:B------:R-:W-:Y:S06]  /*5680*/  USEL UR5, URZ, 0x1, UP0 ;  /* 0x00000001ff057887 */ /* 0x000fec0008000000 */
[----:B------:R-:W-:Y:S01]  /*5690*/  LOP3.LUT R15, R15, UR5, RZ, 0x3c, !PT ;  /* 0x000000050f0f7c12 */ /* 0x000fe2000f8e3cff */
[----:B-1----:R-:W-:Y:S01]  /*56a0*/  USEL UR12, UR4, URZ, UP0 ;  /* 0x000000ff040c7287 */ /* 0x002fe20008000000 */
[----:B------:R-:W-:Y:S11]  /*56b0*/  BRA.U UP1, `(.L_x_86) ;  /* 0xfffffff101f07547 */ /* 0x000ff6000b83ffff */
[----:B------:R-:W-:Y:S01]  /*56c0*/  UIADD3 UR24, UPT, UPT, UR24, 0x48, URZ ;  /* 0x0000004818187890 */ /* 0x000fe2000fffe0ff */
[----:B------:R-:W-:-:S03]  /*56d0*/  SHF.L.U32 R2, R15, 0x1f, RZ ;  /* 0x0000001f0f027819 */ /* 0x000fc600000006ff */
[----:B------:R-:W-:-:S09]  /*56e0*/  ULEA UR4, UR12, UR24, 0x3 ;  /* 0x000000180c047291 */ /* 0x000fd2000f8e18ff */
[----:B------:R-:W1:Y:S02]  /*56f0*/  SYNCS.PHASECHK.TRANS64.TRYWAIT P0, [UR4], R2 ;  /* 0x00000002ff0075a7 */ /* 0x000e640008001104 */
[----:B-1----:R-:W-:Y:S05]  /*5700*/  @!P0 BRA `(.L_x_87) ;  /* 0x0000003000b48947 */ /* 0x002fea0003800000 */
.L_x_157:
        /* <DEDUP_REMOVED lines=9> */
.L_x_159:
        /* <DEDUP_REMOVED lines=8> */
.L_x_89:
[----:B-1----:R1:W4:Y:S02]  /*5820*/  SYNCS.PHASECHK.TRANS64.TRYWAIT P0, [R0+URZ], R2 ;  /* 0x00000002000075a7 */ /* 0x00232400080011ff */
[----:B----4-:R-:W-:Y:S05]  /*5830*/  @!P0 NANOSLEEP.SYNCS 0x989680 ;  /* 0x009896800000895d */ /* 0x010fea0003900000 */
[----:B------:R-:W4:Y:S02]  /*5840*/  @!P0 SYNCS.PHASECHK.TRANS64 P0, [R0+URZ], R2 ;  /* 0x00000002000085a7 */ /* 0x000f2400080010ff */
[----:B--2-4-:R-:W-:Y:S05]  /*5850*/  @P0 EXIT ;  /* 0x000000000000094d */ /* 0x014fea0003800000 */
[----:B------:R-:W-:Y:S05]  /*5860*/  BRA `(.L_x_89) ;  /* 0xfffffffc00ec7947 */ /* 0x000fea000383ffff */
.L_x_77:
[----:B------:R-:W-:-:S06]  /*5870*/  UISETP.GE.AND UP0, UPT, UR22, 0x4, UPT ;  /* 0x000000041600788c */ /* 0x000fcc000bf06270 */
[----:B------:R-:W-:-:S13]  /*5880*/  PLOP3.LUT P0, PT, PT, PT, UP0, 0x80, 0x8 ;  /* 0x000000000008781c */ /* 0x000fda0003f0f008 */
[----:B-1----:R-:W-:Y:S05]  /*5890*/  @!P0 EXIT ;  /* 0x000000000000894d */ /* 0x002fea0003800000 */
[----:B------:R-:W-:Y:S01]  /*58a0*/  BAR.SYNC.DEFER_BLOCKING 0x6, 0xa0 ;  /* 0x0182800000007b1d */ /* 0x000fe20000010000 */
[C---:B------:R-:W-:Y:S01]  /*58b0*/  IMAD.SHL.U32 R4, R64.reuse, 0x20, RZ ;  /* 0x0000002040047824 */ /* 0x040fe200078e00ff */
[C---:B------:R-:W-:Y:S01]  /*58c0*/  R2P PR, R64.reuse, 0x6 ;  /* 0x0000000640007804 */ /* 0x040fe20000000000 */
[C---:B------:R-:W-:Y:S01]  /*58d0*/  IMAD.SHL.U32 R2, R64.reuse, 0x4, RZ ;  /* 0x0000000440027824 */ /* 0x040fe200078e00ff */
[----:B------:R-:W-:Y:S01]  /*58e0*/  CS2R R60, SRZ ;  /* 0x00000000003c7805 */ /* 0x000fe2000001ff00 */
[----:B------:R-:W-:Y:S01]  /*58f0*/  IMAD.U32 R23, R64, 0x10000, RZ ;  /* 0x0001000040177824 */ /* 0x000fe200078e00ff */
[----:B------:R-:W-:Y:S01]  /*5900*/  UMOV UR43, 0x400 ;  /* 0x00000400002b7882 */ /* 0x000fe20000000000 */
[----:B------:R-:W1:Y:S01]  /*5910*/  LDCU.64 UR4, c[0x0][0x890] ;  /* 0x00011200ff0477ac */ /* 0x000e620008000a00 */
[----:B------:R-:W2:Y:S01]  /*5920*/  LDC.64 R50, c[0x0][0x8b0] ;  /* 0x00022c00ff327b82 */ /* 0x000ea20000000a00 */
[----:B------:R-:W-:Y:S01]  /*5930*/  LOP3.LUT R3, R4, 0xe0, RZ, 0xc0, !PT ;  /* 0x000000e004037812 */ /* 0x000fe200078ec0ff */
[----:B------:R-:W-:Y:S01]  /*5940*/  IMAD.SHL.U32 R52, R64, 0x10, RZ ;  /* 0x0000001040347824 */ /* 0x000fe200078e00ff */
[----:B------:R-:W-:Y:S01]  /*5950*/  ULEA UR43, UR63, UR43, 0x18 ;  /* 0x0000002b3f2b7291 */ /* 0x000fe2000f8ec0ff */
[----:B------:R-:W-:Y:S01]  /*5960*/  LOP3.LUT R4, R4, 0x100, RZ, 0xc0, !PT ;  /* 0x0000010004047812 */ /* 0x000fe200078ec0ff */
[----:B------:R-:W-:Y:S01]  /*5970*/  IMAD.MOV.U32 R63, RZ, RZ, 0x8 ;  /* 0x00000008ff3f7424 */ /* 0x000fe200078e00ff */
[----:B------:R-:W-:Y:S01]  /*5980*/  LOP3.LUT R2, R3, 0x1c, R2, 0xf8, !PT ;  /* 0x0000001c03027812 */ /* 0x000fe200078ef802 */
[----:B------:R-:W-:Y:S01]  /*5990*/  IMAD.MOV.U32 R62, RZ, RZ, 0x10 ;  /* 0x00000010ff3e7424 */ /* 0x000fe200078e00ff */
[----:B------:R-:W3:Y:S01]  /*59a0*/  LDC.64 R48, c[0x0][0x8a8] ;  /* 0x00022a00ff307b82 */ /* 0x000ee20000000a00 */
[----:B------:R-:W-:Y:S01]  /*59b0*/  SHF.R.U32.HI R3, RZ, 0x2, R64 ;  /* 0x00000002ff037819 */ /* 0x000fe20000011640 */
[----:B------:R-:W-:Y:S01]  /*59c0*/  IMAD.MOV.U32 R22, RZ, RZ, RZ ;  /* 0x000000ffff167224 */ /* 0x000fe200078e00ff */
[----:B------:R-:W-:Y:S01]  /*59d0*/  LOP3.LUT R23, R23, 0x600000, RZ, 0xc0, !PT ;  /* 0x0060000017177812 */ /* 0x000fe200078ec0ff */
[----:B------:R-:W-:Y:S01]  /*59e0*/  IMAD.MOV.U32 R59, RZ, RZ, RZ ;  /* 0x000000ffff3b7224 */ /* 0x000fe200078e00ff */
[----:B------:R-:W-:Y:S01]  /*59f0*/  LOP3.LUT R52, R4, 0x600, R52, 0xf8, !PT ;  /* 0x0000060004347812 */ /* 0x000fe200078ef834 */
[----:B------:R-:W4:Y:S01]  /*5a00*/  LDCU UR62, c[0x0][0x370] ;  /* 0x00006e00ff3e77ac */ /* 0x000f220008000800 */
[----:B------:R-:W-:Y:S01]  /*5a10*/  LOP3.LUT R2, R2, 0x4, R3, 0x78, !PT ;  /* 0x0000000402027812 */ /* 0x000fe200078e7803 */
[----:B------:R-:W4:Y:S01]  /*5a20*/  LDS R0, [UR43+0x120] ;  /* 0x0001202bff007984 */ /* 0x000f220008000800 */
[----:B-1----:R-:W-:Y:S01]  /*5a30*/  IMAD.U32 R66, RZ, RZ, UR4 ;  /* 0x00000004ff427e24 */ /* 0x002fe2000f8e00ff */
[----:B------:R-:W-:Y:S01]  /*5a40*/  UIADD3 UR4, UPT, UPT, UR43, 0x400, URZ ;  /* 0x000004002b047890 */ /* 0x000fe2000fffe0ff */
[----:B------:R-:W-:Y:S01]  /*5a50*/  LOP3.LUT R52, R52, R2, RZ, 0xfc, !PT ;  /* 0x0000000234347212 */ /* 0x000fe200078efcff */
[----:B------:R-:W-:Y:S01]  /*5a60*/  IMAD.U32 R65, RZ, RZ, UR5 ;  /* 0x00000005ff417e24 */ /* 0x000fe2000f8e00ff */
[----:B------:R-:W-:Y:S01]  /*5a70*/  LOP3.LUT R64, R64, 0x60, RZ, 0xc0, !PT ;  /* 0x0000006040407812 */ /* 0x000fe200078ec0ff */
[----:B------:R-:W1:Y:S01]  /*5a80*/  LDCU UR42, c[0x0][0xb0c] ;  /* 0x00016180ff2a77ac */ /* 0x000e620008000800 */
[----:B------:R-:W-:Y:S01]  /*5a90*/  SEL R63, R63, 0xfffffff8, !P1 ;  /* 0xfffffff83f3f7807 */ /* 0x000fe20004800000 */
[----:B------:R-:W-:Y:S01]  /*5aa0*/  IMAD.U32 R68, RZ, RZ, UR4 ;  /* 0x00000004ff447e24 */ /* 0x000fe2000f8e00ff */
[----:B------:R-:W-:Y:S01]  /*5ab0*/  SEL R62, R62, 0xfffffff0, !P2 ;  /* 0xfffffff03e3e7807 */ /* 0x000fe20005000000 */
[----:B------:R-:W1:Y:S01]  /*5ac0*/  LDCU UR38, c[0x0][0xb30] ;  /* 0x00016600ff2677ac */ /* 0x000e620008000800 */
[----:B------:R-:W1:Y:S01]  /*5ad0*/  LDCU.64 UR54, c[0x0][0x888] ;  /* 0x00011100ff3677ac */ /* 0x000e620008000a00 */
[----:B------:R-:W1:Y:S01]  /*5ae0*/  LDCU.64 UR40, c[0x0][0xb28] ;  /* 0x00016500ff2877ac */ /* 0x000e620008000a00 */
[----:B------:R-:W1:Y:S01]  /*5af0*/  LDCU.128 UR56, c[0x0][0xb10] ;  /* 0x00016200ff3877ac */ /* 0x000e620008000c00 */
[----:B------:R-:W1:Y:S01]  /*5b00*/  LDCU UR61, c[0x0][0x374] ;  /* 0x00006e80ff3d77ac */ /* 0x000e620008000800 */
[----:B------:R-:W-:Y:S01]  /*5b10*/  UMOV UR53, 0x1 ;  /* 0x0000000100357882 */ /* 0x000fe20000000000 */
[----:B------:R-:W-:Y:S01]  /*5b20*/  UMOV UR45, URZ ;  /* 0x000000ff002d7c82 */ /* 0x000fe20008000000 */
[----:B------:R-:W-:Y:S01]  /*5b30*/  UMOV UR52, URZ ;  /* 0x000000ff00347c82 */ /* 0x000fe20008000000 */
[----:B------:R-:W-:Y:S01]  /*5b40*/  UMOV UR47, URZ ;  /* 0x000000ff002f7c82 */ /* 0x000fe20008000000 */
[----:B-1234-:R-:W-:-:S07]  /*5b50*/  IMAD.IADD R23, R0, 0x1, R23 ;  /* 0x0000000100177824 */ /* 0x01efce00078e0217 */
.L_x_120:
[C---:B------:R-:W-:Y:S02]  /*5b60*/  LEA R0, R59.reuse, UR43, 0x3 ;  /* 0x0000002b3b007c11 */ /* 0x040fe4000f8e18ff */
[----:B------:R-:W-:Y:S02]  /*5b70*/  SHF.L.U32 R2, R60, 0x1f, RZ ;  /* 0x0000001f3c027819 */ /* 0x000fe400000006ff */
[----:B------:R-:W-:Y:S02]  /*5b80*/  LEA R4, R59, UR43, 0x4 ;  /* 0x0000002b3b047c11 */ /* 0x000fe4000f8e20ff */
[----:B------:R-:W1:Y:S02]  /*5b90*/  SYNCS.PHASECHK.TRANS64.TRYWAIT P0, [R0+URZ+0x70], R2 ;  /* 0x00007002000075a7 */ /* 0x000e6400080011ff */
[----:B-1----:R-:W-:Y:S05]  /*5ba0*/  @!P0 BRA `(.L_x_90) ;  /* 0x0000002c00bc8947 */ /* 0x002fea0003800000 */
.L_x_160:
[----:B------:R-:W-:Y:S01]  /*5bb0*/  R2UR UR7, R67 ;  /* 0x00000000430772ca */ /* 0x000fe200000e0000 */
[----:B------:R-:W2:Y:S01]  /*5bc0*/  LDS.128 R4, [R4+0x100] ;  /* 0x0001000004047984 */ /* 0x000ea20000000c00 */
[----:B-1----:R-:W-:Y:S01]  /*5bd0*/  VIADD R0, R0, 0x80 ;  /* 0x0000008000007836 */ /* 0x002fe20000000000 */
[----:B------:R-:W-:Y:S04]  /*5be0*/  UISETP.GE.AND UP0, UPT, UR39, 0x1, UPT ;  /* 0x000000012700788c */ /* 0x000fe8000bf06270 */
[----:B------:R-:W-:Y:S01]  /*5bf0*/  PRMT R0, RZ, 0x654, R0 ;  /* 0x00000654ff007816 */ /* 0x000fe20000000000 */
[----:B------:R-:W-:Y:S01]  /*5c00*/  @!PT LDS RZ, [RZ] ;  /* 0x00000000fffff984 */ /* 0x000fe20000000800 */
[----:B------:R-:W-:Y:S01]  /*5c10*/  @!PT LDS RZ, [RZ] ;  /* 0x00000000fffff984 */ /* 0x000fe20000000800 */
[----:B------:R-:W-:Y:S01]  /*5c20*/  @!PT LDS RZ, [RZ] ;  /* 0x00000000fffff984 */ /* 0x000fe20000000800 */
[----:B------:R-:W-:Y:S01]  /*5c30*/  @!PT LDS RZ, [RZ] ;  /* 0x00000000fffff984 */ /* 0x000fe20000000800 */
[----:B------:R1:W-:Y:S06]  /*5c40*/  MEMBAR.ALL.CTA ;  /* 0x0000000000007992 */ /* 0x0003ec0000008000 */
[----:B-1----:R-:W1:Y:S02]  /*5c50*/  FENCE.VIEW.ASYNC.S ;  /* 0x00000000000073c6 */ /* 0x002e640000000000 */
[----:B-1----:R1:W-:Y:S01]  /*5c60*/  SYNCS.ARRIVE.TRANS64.RED.A1T0 RZ, [R0+URZ], RZ ;  /* 0x000000ff00ff79a7 */ /* 0x0023e200081004ff */
[----:B--2---:R-:W-:Y:S11]  /*5c70*/  LOP3.LUT P0, RZ, R6, 0x1, RZ, 0xc0, !PT ;  /* 0x0000000106ff7812 */ /* 0x004ff6000780c0ff */
[----:B------:R-:W-:Y:S02]  /*5c80*/  @!UPT UIADD3 URZ, UPT, UPT, URZ, URZ, URZ ;  /* 0x000000fffffff290 */ /* 0x000fe4000fffe0ff */
[----:B------:R-:W-:Y:S01]  /*5c90*/  VOTEU.ANY UP1, P0 ;  /* 0x0000000000ff7886 */ /* 0x000fe20000020100 */
[----:B------:R-:W-:Y:S01]  /*5ca0*/  PLOP3.LUT P0, PT, PT, PT, UP1, 0x80, 0x8 ;  /* 0x000000000008781c */ /* 0x000fe20003f0f018 */
[----:B------:R-:W-:Y:S06]  /*5cb0*/  UP2UR UR4, UPR, URZ, 0x2 ;  /* 0x00000002ff047883 */ /* 0x000fec0008000000 */
[----:B------:R-:W-:Y:S06]  /*5cc0*/  IMAD.U32 R69, RZ, RZ, UR4 ;  /* 0x00000004ff457e24 */ /* 0x000fec000f8e00ff */
[----:B------:R-:W-:Y:S02]  /*5cd0*/  @P0 SHF.R.U32.HI R2, RZ, 0x10, R5 ;  /* 0x00000010ff020819 */ /* 0x000fe40000011605 */
[----:B------:R-:W-:Y:S02]  /*5ce0*/  @P0 MOV R3, R4 ;  /* 0x0000000400030202 */ /* 0x000fe40000000f00 */
[----:B------:R-:W-:Y:S02]  /*5cf0*/  @P0 R2UR UR4, R2 ;  /* 0x00000000020402ca */ /* 0x000fe400000e0000 */
[----:B------:R-:W-:Y:S02]  /*5d00*/  @P0 LOP3.LUT R4, R5, 0xffff, RZ, 0xc0, !PT ;  /* 0x0000ffff05040812 */ /* 0x000fe400078ec0ff */
[----:B------:R-:W-:Y:S02]  /*5d10*/  @P0 R2UR UR6, R3 ;  /* 0x00000000030602ca */ /* 0x000fe400000e0000 */
[----:B------:R-:W-:Y:S07]  /*5d20*/  @P0 R2UR UR5, R4 ;  /* 0x00000000040502ca */ /* 0x000fee00000e0000 */
[----:B------:R-:W-:Y:S02]  /*5d30*/  @UP1 UMOV UR7, UR4 ;  /* 0x0000000400071c82 */ /* 0x000fe40008000000 */
[----:B------:R-:W-:Y:S02]  /*5d40*/  IMAD.U32 R67, RZ, RZ, UR7 ;  /* 0x00000007ff437e24 */ /* 0x000fe4000f8e00ff */
[----:B------:R-:W-:Y:S02]  /*5d50*/  @UP1 UMOV UR37, UR6 ;  /* 0x0000000600251c82 */ /* 0x000fe40008000000 */
[----:B------:R-:W-:Y:S01]  /*5d60*/  @UP1 UMOV UR36, UR5 ;  /* 0x0000000500241c82 */ /* 0x000fe20008000000 */
[----:B-1----:R-:W-:Y:S05]  /*5d70*/  BRA.U !UP0, `(.L_x_91) ;  /* 0x0000000108cc7547 */ /* 0x002fea000b800000 */
[----:B------:R-:W1:Y:S01]  /*5d80*/  LDCU UR12, c[0x0][0xb20] ;  /* 0x00016400ff0c77ac */ /* 0x000e620008000800 */
[----:B------:R-:W-:Y:S02]  /*5d90*/  UIMAD.WIDE.U32 UR4, UR61, UR59, URZ ;  /* 0x0000003b3d0472a5 */ /* 0x000fe4000f8e00ff */
[----:B------:R-:W-:Y:S02]  /*5da0*/  UIMAD.WIDE.U32 UR6, UR62, UR56, URZ ;  /* 0x000000383e0672a5 */ /* 0x000fe4000f8e00ff */
[----:B------:R-:W-:Y:S02]  /*5db0*/  UISETP.NE.AND UP0, UPT, UR58, 0x1, UPT ;  /* 0x000000013a00788c */ /* 0x000fe4000bf05270 */
[----:B------:R-:W-:Y:S02]  /*5dc0*/  UIMAD.WIDE.U32 UR8, UR36, UR59, URZ ;  /* 0x0000003b240872a5 */ /* 0x000fe4000f8e00ff */
[----:B------:R-:W-:Y:S02]  /*5dd0*/  UIMAD.WIDE.U32 UR10, UR37, UR56, URZ ;  /* 0x00000038250a72a5 */ /* 0x000fe4000f8e00ff */
[----:B------:R-:W-:Y:S02]  /*5de0*/  UISETP.NE.AND UP1, UPT, UR42, 0x1, UPT ;  /* 0x000000012a00788c */ /* 0x000fe4000bf25270 */
[----:B------:R-:W-:Y:S01]  /*5df0*/  UISETP.NE.AND UP2, UPT, UR39, 0x1, UPT ;  /* 0x000000012700788c */ /* 0x000fe2000bf45270 */
[----:B------:R-:W-:Y:S02]  /*5e00*/  UMOV UR4, UR5 ;  /* 0x0000000500047c82 */ /* 0x000fe40008000000 */
[----:B-1----:R-:W-:Y:S03]  /*5e10*/  USHF.R.U32.HI UR5, URZ, UR12, UR4 ;  /* 0x0000000cff057299 */ /* 0x002fe60008011604 */
[----:B------:R-:W-:Y:S02]  /*5e20*/  UMOV UR4, UR7 ;  /* 0x0000000700047c82 */ /* 0x000fe40008000000 */
[----:B------:R-:W-:Y:S02]  /*5e30*/  USHF.R.U32.HI UR7, URZ, UR57, UR4 ;  /* 0x00000039ff077299 */ /* 0x000fe40008011604 */
[----:B------:R-:W-:Y:S02]  /*5e40*/  USEL UR4, UR61, UR5, !UP0 ;  /* 0x000000053d047287 */ /* 0x000fe4000c000000 */
[----:B------:R-:W-:Y:S01]  /*5e50*/  USEL UR7, UR62, UR7, !UP1 ;  /* 0x000000073e077287 */ /* 0x000fe2000c800000 */
[----:B------:R-:W-:Y:S01]  /*5e60*/  UMOV UR5, UR9 ;  /* 0x0000000900057c82 */ /* 0x000fe20008000000 */
[----:B------:R-:W-:Y:S02]  /*5e70*/  UIMAD.WIDE.U32 UR8, UR4, UR40, URZ ;  /* 0x00000028040872a5 */ /* 0x000fe4000f8e00ff */
[----:B------:R-:W-:Y:S03]  /*5e80*/  USHF.R.U32.HI UR6, URZ, UR12, UR5 ;  /* 0x0000000cff067299 */ /* 0x000fe60008011605 */
[----:B------:R-:W-:Y:S01]  /*5e90*/  UMOV UR5, UR11 ;  /* 0x0000000b00057c82 */ /* 0x000fe20008000000 */
[----:B------:R-:W-:Y:S02]  /*5ea0*/  UIMAD.WIDE.U32 UR10, UR7, UR40, URZ ;  /* 0x00000028070a72a5 */ /* 0x000fe4000f8e00ff */
[----:B------:R-:W-:Y:S02]  /*5eb0*/  USHF.R.U32.HI UR12, URZ, UR57, UR5 ;  /* 0x00000039ff0c7299 */ /* 0x000fe40008011605 */
[----:B------:R-:W-:Y:S01]  /*5ec0*/  USEL UR6, UR36, UR6, !UP0 ;  /* 0x0000000624067287 */ /* 0x000fe2000c000000 */
[----:B------:R-:W-:Y:S02]  /*5ed0*/  UMOV UR5, UR9 ;  /* 0x0000000900057c82 */ /* 0x000fe40008000000 */
[----:B------:R-:W-:Y:S01]  /*5ee0*/  UMOV UR10, UR11 ;  /* 0x0000000b000a7c82 */ /* 0x000fe20008000000 */
[----:B------:R-:W-:Y:S02]  /*5ef0*/  @UP2 USHF.R.U32.HI UR4, URZ, UR41, UR5 ;  /* 0x00000029ff042299 */ /* 0x000fe40008011605 */
[----:B------:R-:W-:Y:S02]  /*5f00*/  @UP2 USHF.R.U32.HI UR7, URZ, UR41, UR10 ;  /* 0x00000029ff072299 */ /* 0x000fe4000801160a */
[----:B------:R-:W-:Y:S02]  /*5f10*/  UIMAD UR4, UR39, UR4, URZ ;  /* 0x00000004270472a4 */ /* 0x000fe4000f8e02ff */
[----:B------:R-:W-:Y:S02]  /*5f20*/  UIMAD.WIDE.U32 UR10, UR6, UR40, URZ ;  /* 0x00000028060a72a5 */ /* 0x000fe4000f8e00ff */
[----:B------:R-:W-:Y:S02]  /*5f30*/  USEL UR5, UR37, UR12, !UP1 ;  /* 0x0000000c25057287 */ /* 0x000fe4000c800000 */
[----:B------:R-:W-:Y:S02]  /*5f40*/  UIMAD UR8, UR39, UR7, URZ ;  /* 0x00000007270872a4 */ /* 0x000fe4000f8e02ff */
[----:B------:R-:W-:Y:S03]  /*5f50*/  UISETP.GE.AND UP0, UPT, UR6, UR4, UPT ;  /* 0x000000040600728c */ /* 0x000fe6000bf06270 */
[----:B------:R-:W-:Y:S01]  /*5f60*/  UMOV UR4, UR11 ;  /* 0x0000000b00047c82 */ /* 0x000fe20008000000 */
[----:B------:R-:W-:Y:S02]  /*5f70*/  UISETP.GE.OR UP0, UPT, UR5, UR8, UP0 ;  /* 0x000000080500728c */ /* 0x000fe40008706670 */
[----:B------:R-:W-:Y:S02]  /*5f80*/  USHF.R.U32.HI UR4, URZ, UR41, UR4 ;  /* 0x00000029ff047299 */ /* 0x000fe40008011604 */
[----:B------:R-:W-:Y:S02]  /*5f90*/  UIMAD.WIDE.U32 UR8, UR5, UR40, URZ ;  /* 0x00000028050872a5 */ /* 0x000fe4000f8e00ff */
[----:B------:R-:W-:Y:S02]  /*5fa0*/  USEL UR11, UR6, UR4, !UP2 ;  /* 0x00000004060b7287 */ /* 0x000fe4000d000000 */
[----:B------:R-:W-:Y:S02]  /*5fb0*/  UIADD3 UR8, UPT, UPT, -UR5, URZ, URZ ;  /* 0x000000ff05087290 */ /* 0x000fe4000fffe1ff */
[----:B------:R-:W-:Y:S01]  /*5fc0*/  UIADD3 UR10, UPT, UPT, -UR11, URZ, URZ ;  /* 0x000000ff0b0a7290 */ /* 0x000fe2000fffe1ff */
[----:B------:R-:W-:Y:S01]  /*5fd0*/  @!UP0 UMOV UR4, UR9 ;  /* 0x0000000900048c82 */ /* 0x000fe20008000000 */
[----:B------:R-:W-:Y:S02]  /*5fe0*/  UIADD3 UR9, UPT, UPT, -UR6, URZ, URZ ;  /* 0x000000ff06097290 */ /* 0x000fe4000fffe1ff */
[----:B------:R-:W-:Y:S02]  /*5ff0*/  @!UP0 USHF.R.U32.HI UR4, URZ, UR41, UR4 ;  /* 0x00000029ff048299 */ /* 0x000fe40008011604 */
[----:B------:R-:W-:Y:S02]  /*6000*/  UIMAD UR10, UR39, UR10, UR6 ;  /* 0x0000000a270a72a4 */ /* 0x000fe4000f8e0206 */
[----:B------:R-:W-:Y:S04]  /*6010*/  @!UP0 USEL UR4, UR5, UR4, !UP2 ;  /* 0x0000000405048287 */ /* 0x000fe8000d000000 */
[----:B------:R-:W-:Y:S02]  /*6020*/  @!UP0 UIMAD UR10, UR7, UR10, UR4 ;  /* 0x0000000a070a82a4 */ /* 0x000fe4000f8e0204 */
[----:B------:R-:W-:Y:S02]  /*6030*/  @!UP0 UIADD3 UR11, UPT, UPT, UR11, -UR4, URZ ;  /* 0x800000040b0b8290 */ /* 0x000fe4000fffe0ff */
[----:B------:R-:W-:Y:S02]  /*6040*/  UIMAD UR7, UR42, UR8, UR37 ;  /* 0x000000082a0772a4 */ /* 0x000fe4000f8e0225 */
[----:B------:R-:W-:Y:S02]  /*6050*/  @!UP0 UIMAD UR6, UR11, UR39, UR5 ;  /* 0x000000270b0682a4 */ /* 0x000fe4000f8e0205 */
[----:B------:R-:W-:Y:S01]  /*6060*/  UIMAD UR4, UR58, UR9, UR36 ;  /* 0x000000093a0472a4 */ /* 0x000fe2000f8e0224 */
[----:B------:R-:W-:Y:S02]  /*6070*/  @!UP0 UMOV UR5, UR10 ;  /* 0x0000000a00058c82 */ /* 0x000fe40008000000 */
[----:B------:R-:W-:Y:S02]  /*6080*/  UIMAD UR37, UR5, UR42, UR7 ;  /* 0x0000002a052572a4 */ /* 0x000fe4000f8e0207 */
[----:B------:R-:W-:Y:S11]  /*6090*/  UIMAD UR36, UR6, UR58, UR4 ;  /* 0x0000003a062472a4 */ /* 0x000ff6000f8e0204 */
[----:B------:R-:W-:Y:S01]  /*60a0*/  @!UPT UIADD3 URZ, UPT, UPT, URZ, URZ, URZ ;  /* 0x000000fffffff290 */ /* 0x000fe2000fffe0ff */
.L_x_91:
[----:B------:R-:W-:Y:S01]  /*60b0*/  UISETP.NE.AND UP0, UPT, UR38, 0x1, UPT ;  /* 0x000000012600788c */ /* 0x000fe2000bf05270 */
[----:B------:R-:W-:Y:S01]  /*60c0*/  R2UR UR11, R68 ;  /* 0x00000000440b72ca */ /* 0x000fe200000e0000 */
[----:B------:R-:W-:Y:S01]  /*60d0*/  USHF.L.U32 UR50, UR25, 0x6, URZ ;  /* 0x0000000619327899 */ /* 0x000fe200080006ff */
[----:B------:R-:W-:Y:S01]  /*60e0*/  IADD3 R59, PT, PT, R59, 0x1, RZ ;  /* 0x000000013b3b7810 */ /* 0x000fe20007ffe0ff */
[----:B------:R-:W-:Y:S07]  /*60f0*/  USHF.L.U32 UR49, UR27, 0x6, URZ ;  /* 0x000000061b317899 */ /* 0x000fee00080006ff */
[----:B------:R-:W1:Y:S01]  /*6100*/  @!UP0 LDCU.128 UR12, c[0x0][0xb10] ;  /* 0x00016200ff0c87ac */ /* 0x000e620008000c00 */
[----:B------:R-:W2:Y:S01]  /*6110*/  @!UP0 LDCU UR5, c[0x0][0xb0c] ;  /* 0x00016180ff0587ac */ /* 0x000ea20008000800 */
[----:B------:R-:W3:Y:S01]  /*6120*/  @!UP0 LDCU UR10, c[0x0][0xb20] ;  /* 0x00016400ff0a87ac */ /* 0x000ee20008000800 */
[----:B-1----:R-:W-:Y:S02]  /*6130*/  UIMAD.WIDE.U32 UR8, UR37, UR12, URZ ;  /* 0x0000000c250872a5 */ /* 0x002fe4000f8e00ff */
[----:B------:R-:W-:Y:S02]  /*6140*/  UIMAD.WIDE.U32 UR6, UR36, UR15, URZ ;  /* 0x0000000f240672a5 */ /* 0x000fe4000f8e00ff */
[----:B------:R-:W-:Y:S03]  /*6150*/  @!UP0 UISETP.NE.AND UP1, UPT, UR14, 0x1, UPT ;  /* 0x000000010e00888c */ /* 0x000fe6000bf25270 */
[----:B------:R-:W-:Y:S01]  /*6160*/  @!UP0 UMOV UR4, UR9 ;  /* 0x0000000900048c82 */ /* 0x000fe20008000000 */
[----:B--2---:R-:W-:Y:S02]  /*6170*/  @!UP0 UISETP.NE.AND UP2, UPT, UR5, 0x1, UPT ;  /* 0x000000010500888c */ /* 0x004fe4000bf45270 */
[----:B------:R-:W-:Y:S01]  /*6180*/  @!UP0 USHF.R.U32.HI UR4, URZ, UR13, UR4 ;  /* 0x0000000dff048299 */ /* 0x000fe20008011604 */
[----:B------:R-:W-:Y:S02]  /*6190*/  @!UP0 UMOV UR6, UR7 ;  /* 0x0000000700068c82 */ /* 0x000fe40008000000 */
[----:B---3--:R-:W-:Y:S02]  /*61a0*/  @!UP0 USHF.R.U32.HI UR6, URZ, UR10, UR6 ;  /* 0x0000000aff068299 */ /* 0x008fe40008011606 */
[----:B------:R-:W-:Y:S02]  /*61b0*/  @!UP0 USEL UR7, UR37, UR4, !UP2 ;  /* 0x0000000425078287 */ /* 0x000fe4000d000000 */
[----:B------:R-:W-:Y:S04]  /*61c0*/  @!UP0 USEL UR6, UR36, UR6, !UP1 ;  /* 0x0000000624068287 */ /* 0x000fe8000c800000 */
[----:B------:R-:W-:Y:S02]  /*61d0*/  @!UP0 UIADD3 UR4, UPT, UPT, -UR7, UR6, URZ ;  /* 0x0000000607048290 */ /* 0x000fe4000fffe1ff */
[----:B------:R-:W-:Y:S02]  /*61e0*/  @!UP0 UIADD3 UR6, UPT, UPT, UR7, -UR6, URZ ;  /* 0x8000000607068290 */ /* 0x000fe4000fffe0ff */
[----:B------:R-:W-:Y:S02]  /*61f0*/  @!UP0 UIMAD UR37, UR4, UR5, UR37 ;  /* 0x00000005042582a4 */ /* 0x000fe4000f8e0225 */
[----:B------:R-:W-:Y:S02]  /*6200*/  @!UP0 UIMAD UR36, UR6, UR14, UR36 ;  /* 0x0000000e062482a4 */ /* 0x000fe4000f8e0224 */
[----:B------:R-:W-:Y:S09]  /*6210*/  ULOP3.LUT UP0, URZ, UR11, 0x3f0, URZ, 0xc0, !UPT ;  /* 0x000003f00bff7892 */ /* 0x000ff2000f80c0ff */
[----:B------:R-:W-:Y:S05]  /*6220*/  BRA.U !UP0, `(.L_x_92) ;  /* 0x00000001087c7547 */ /* 0x000fea000b800000 */
[----:B------:R-:W1:Y:S01]  /*6230*/  LDCU.64 UR8, c[0x4][0x80] ;  /* 0x01001000ff0877ac */ /* 0x000e620008000a00 */
[----:B------:R-:W-:Y:S01]  /*6240*/  MOV R2, 0x0 ;  /* 0x0000000000027802 */ /* 0x000fe20000000f00 */
[----:B------:R-:W-:Y:S02]  /*6250*/  HFMA2 R12, -RZ, RZ, 0, 5.9604644775390625e-08 ;  /* 0x00000001ff0c7431 */ /* 0x000fe400000001ff */
[----:B------:R-:W-:Y:S01]  /*6260*/  IMAD.MOV.U32 R8, RZ, RZ, 0x70 ;  /* 0x00000070ff087424 */ /* 0x000fe200078e00ff */
[----:B------:R2:W3:Y:S01]  /*6270*/  LDC.64 R14, c[0x4][R2] ;  /* 0x01000000020e7b82 */ /* 0x0004e20000000a00 */
[----:B------:R-:W4:Y:S01]  /*6280*/  LDCU.64 UR6, c[0x4][0x88] ;  /* 0x01001100ff0677ac */ /* 0x000f220008000a00 */
[----:B------:R-:W-:Y:S01]  /*6290*/  IMAD.MOV.U32 R13, RZ, RZ, RZ ;  /* 0x000000ffff0d7224 */ /* 0x000fe200078e00ff */
[----:B------:R-:W2:Y:S01]  /*62a0*/  LDCU.64 UR4, c[0x4][0x8] ;  /* 0x01000100ff0477ac */ /* 0x000ea20008000a00 */
[----:B-1----:R-:W-:Y:S01]  /*62b0*/  MOV R5, UR9 ;  /* 0x0000000900057c02 */ /* 0x002fe20008000f00 */
[----:B------:R-:W-:Y:S01]  /*62c0*/  IMAD.U32 R4, RZ, RZ, UR8 ;  /* 0x00000008ff047e24 */ /* 0x000fe2000f8e00ff */
[----:B----4-:R-:W-:Y:S01]  /*62d0*/  MOV R7, UR7 ;  /* 0x0000000700077c02 */ /* 0x010fe20008000f00 */
[----:B------:R-:W-:Y:S01]  /*62e0*/  IMAD.U32 R6, RZ, RZ, UR6 ;  /* 0x00000006ff067e24 */ /* 0x000fe2000f8e00ff */
[----:B--2---:R-:W-:Y:S01]  /*62f0*/  MOV R11, UR5 ;  /* 0x00000005000b7c02 */ /* 0x004fe20008000f00 */
[----:B------:R-:W-:Y:S02]  /*6300*/  IMAD.U32 R10, RZ, RZ, UR4 ;  /* 0x00000004ff0a7e24 */ /* 0x000fe4000f8e00ff */
[----:B------:R-:W-:Y:S07]  /*6310*/  LEPC R20, `(.L_x_93) ;  /* 0x000000001014794e */ /* 0x000fee0000000000 */
[----:B---3-5:R-:W-:Y:S05]  /*6320*/  CALL.ABS.NOINC R14 ;  /* 0x000000000e007343 */ /* 0x028fea0003c00000 */
.L_x_93:
[----:B------:R-:W1:Y:S01]  /*6330*/  LDCU.64 UR8, c[0x4][0x80] ;  /* 0x01001000ff0877ac */ /* 0x000e620008000a00 */
[----:B------:R-:W2:Y:S01]  /*6340*/  LDC.64 R2, c[0x4][R2] ;  /* 0x0100000002027b82 */ /* 0x000ea20000000a00 */
[----:B------:R-:W-:Y:S02]  /*6350*/  HFMA2 R12, -RZ, RZ, 0, 5.9604644775390625e-08 ;  /* 0x00000001ff0c7431 */ /* 0x000fe400000001ff */
[----:B------:R-:W-:Y:S02]  /*6360*/  IMAD.MOV.U32 R8, RZ, RZ, 0x70 ;  /* 0x00000070ff087424 */ /* 0x000fe400078e00ff */
[----:B------:R-:W-:Y:S01]  /*6370*/  IMAD.MOV.U32 R13, RZ, RZ, RZ ;  /* 0x000000ffff0d7224 */ /* 0x000fe200078e00ff */
[----:B------:R-:W3:Y:S01]  /*6380*/  LDCU.64 UR6, c[0x4][0x88] ;  /* 0x01001100ff0677ac */ /* 0x000ee20008000a00 */
[----:B------:R-:W4:Y:S01]  /*6390*/  LDCU.64 UR4, c[0x4][0x8] ;  /* 0x01000100ff0477ac */ /* 0x000f220008000a00 */
[----:B-1----:R-:W-:Y:S02]  /*63a0*/  MOV R4, UR8 ;  /* 0x0000000800047c02 */ /* 0x002fe40008000f00 */
[----:B------:R-:W-:Y:S02]  /*63b0*/  MOV R5, UR9 ;  /* 0x0000000900057c02 */ /* 0x000fe40008000f00 */
[----:B---3--:R-:W-:Y:S01]  /*63c0*/  MOV R7, UR7 ;  /* 0x0000000700077c02 */ /* 0x008fe20008000f00 */
[----:B------:R-:W-:Y:S01]  /*63d0*/  IMAD.U32 R6, RZ, RZ, UR6 ;  /* 0x00000006ff067e24 */ /* 0x000fe2000f8e00ff */
[----:B----4-:R-:W-:Y:S01]  /*63e0*/  MOV R11, UR5 ;  /* 0x00000005000b7c02 */ /* 0x010fe20008000f00 */
[----:B------:R-:W-:Y:S02]  /*63f0*/  IMAD.U32 R10, RZ, RZ, UR4 ;  /* 0x00000004ff0a7e24 */ /* 0x000fe4000f8e00ff */
[----:B------:R-:W-:Y:S07]  /*6400*/  LEPC R20, `(.L_x_92) ;  /* 0x000000001014794e */ /* 0x000fee0000000000 */
[----:B--2---:R-:W-:Y:S05]  /*6410*/  CALL.ABS.NOINC R2 ;  /* 0x0000000002007343 */ /* 0x004fea0003c00000 */
.L_x_92:
[----:B------:R-:W-:Y:S02]  /*6420*/  R2UR UR6, R57 ;  /* 0x00000000390672ca */ /* 0x000fe400000e0000 */
[----:B------:R-:W-:Y:S02]  /*6430*/  R2UR UR5, R66 ;  /* 0x00000000420572ca */ /* 0x000fe400000e0000 */
[----:B------:R-:W-:Y:S02]  /*6440*/  R2UR UR4, R65 ;  /* 0x00000000410472ca */ /* 0x000fe400000e0000 */
[----:B------:R-:W-:Y:S02]  /*6450*/  ISETP.NE.U32.AND P4, PT, R50, RZ, PT ;  /* 0x000000ff3200720c */ /* 0x000fe40003f85070 */
[----:B------:R-:W-:Y:S02]  /*6460*/  ISETP.NE.U32.AND P2, PT, RZ, UR54, PT ;  /* 0x00000036ff007c0c */ /* 0x000fe4000bf45070 */
[----:B------:R-:W-:Y:S02]  /*6470*/  ISETP.NE.AND.EX P4, PT, R51, RZ, PT, P4 ;  /* 0x000000ff3300720c */ /* 0x000fe40003f85340 */
[----:B------:R-:W-:Y:S01]  /*6480*/  ISETP.NE.AND.EX P2, PT, RZ, UR55, PT, P2 ;  /* 0x00000037ff007c0c */ /* 0x000fe2000bf45320 */
[----:B------:R-:W-:Y:S02]  /*6490*/  UISETP.NE.AND UP2, UPT, UR6, URZ, UPT ;  /* 0x000000ff0600728c */ /* 0x000fe4000bf45270 */
[----:B------:R-:W-:Y:S04]  /*64a0*/  UISETP.NE.U32.AND UP0, UPT, UR5, URZ, UPT ;  /* 0x000000ff0500728c */ /* 0x000fe8000bf05070 */
[----:B------:R-:W-:Y:S01]  /*64b0*/  UISETP.NE.AND.EX UP1, UPT, UR4, URZ, UPT, UP0 ;  /* 0x000000ff0400728c */ /* 0x000fe2000bf25300 */
[----:B------:R-:W-:Y:S01]  /*64c0*/  PLOP3.LUT P1, PT, PT, PT, UP2, 0x80, 0x8 ;  /* 0x000000000008781c */ /* 0x000fe20003f2f028 */
[----:B------:R-:W-:Y:S03]  /*64d0*/  UPLOP3.LUT UP0, UPT, UPT, UPT, UPT, 0x40, 0x4 ;  /* 0x000000000004789c */ /* 0x000fe60003f0e870 */
[----:B------:R-:W-:Y:S06]  /*64e0*/  @UP2 UPLOP3.LUT UP0, UPT, UPT, UPT, UP1, 0x80, 0x8 ;  /* 0x000000000008289c */ /* 0x000fec0003f0f010 */
[----:B------:R-:W-:Y:S01]  /*64f0*/  PLOP3.LUT P0, PT, PT, PT, UP0, 0x80, 0x8 ;  /* 0x000000000008781c */ /* 0x000fe20003f0f008 */
[----:B------:R-:W-:Y:S01]  /*6500*/  @!UPT UIADD3 URZ, UPT, UPT, URZ, URZ, URZ ;  /* 0x000000fffffff290 */ /* 0x000fe2000fffe0ff */
[----:B------:R-:W-:Y:S11]  /*6510*/  BRA.U !UP1, `(.L_x_94) ;  /* 0x0000000109407547 */ /* 0x000ff6000b800000 */
[----:B------:R-:W-:Y:S01]  /*6520*/  UISETP.NE.U32.AND UP0, UPT, UR54, URZ, UPT ;  /* 0x000000ff3600728c */ /* 0x000fe2000bf05070 */
[----:B------:R-:W-:Y:S01]  /*6530*/  R2UR UR6, R66 ;  /* 0x00000000420672ca */ /* 0x000fe200000e0000 */
[----:B------:R-:W1:Y:S01]  /*6540*/  LDCU.64 UR8, c[0x0][0x358] ;  /* 0x00006b00ff0877ac */ /* 0x000e620008000a00 */
[----:B------:R-:W-:Y:S02]  /*6550*/  HFMA2 R53, -RZ, RZ, 0, 5.9604644775390625e-08 ;  /* 0x00000001ff357431 */ /* 0x000fe400000001ff */
[----:B------:R-:W-:Y:S01]  /*6560*/  IMAD.MOV.U32 R0, RZ, RZ, 0x1 ;  /* 0x00000001ff007424 */ /* 0x000fe200078e00ff */
[----:B------:R-:W-:Y:S06]  /*6570*/  UISETP.NE.AND.EX UP0, UPT, UR55, URZ, UPT, UP0 ;  /* 0x000000ff3700728c */ /* 0x000fec000bf05300 */
[----:B------:R-:W-:Y:S05]  /*6580*/  PLOP3.LUT P3, PT, PT, PT, UP0, 0x80, 0x8 ;  /* 0x000000000008781c */ /* 0x000fea0003f6f008 */
[----:B------:R-:W2:Y:S01]  /*6590*/  @UP0 LDCU.64 UR4, c[0x0][0x888] ;  /* 0x00011100ff0407ac */ /* 0x000ea20008000a00 */
[----:B------:R-:W-:Y:S07]  /*65a0*/  @UP0 UIMAD UR6, UR60, UR6, URZ ;  /* 0x000000063c0602a4 */ /* 0x000fee000f8e02ff */
[----:B------:R-:W-:Y:S01]  /*65b0*/  @!P3 PRMT R53, R0, 0x7610, R53 ;  /* 0x000076100035b816 */ /* 0x000fe20000000035 */
[----:B--2---:R-:W-:Y:S06]  /*65c0*/  @UP0 UIMAD.WIDE UR4, UR6, 0x4, UR4 ;  /* 0x00000004060408a5 */ /* 0x004fec000f8e0204 */
[----:B-----5:R-:W-:Y:S02]  /*65d0*/  IMAD.U32 R26, RZ, RZ, UR4 ;  /* 0x00000004ff1a7e24 */ /* 0x020fe4000f8e00ff */
[----:B------:R-:W-:Y:S03]  /*65e0*/  IMAD.U32 R27, RZ, RZ, UR5 ;  /* 0x00000005ff1b7e24 */ /* 0x000fe6000f8e00ff */
[----:B------:R-:W2:Y:S02]  /*65f0*/  @!UP0 LDCU UR4, c[0x0][0x880] ;  /* 0x00011000ff0487ac */ /* 0x000ea40008000800 */
[----:B-1----:R1:W5:Y:S02]  /*6600*/  @P3 LDG.E R26, desc[UR8][R26.64] ;  /* 0x000000081a1a3981 */ /* 0x002364000c1e1900 */
[----:B-12---:R-:W-:Y:S02]  /*6610*/  @!P3 MOV R26, UR4 ;  /* 0x00000004001abc02 */ /* 0x006fe40008000f00 */
.L_x_94:
[----:B------:R-:W-:Y:S05]  /*6620*/  @!P4 BRA `(.L_x_95) ;  /* 0x000000000024c947 */ /* 0x000fea0003800000 */
[----:B------:R-:W-:Y:S01]  /*6630*/  ISETP.NE.U32.AND P3, PT, R48, RZ, PT ;  /* 0x000000ff3000720c */ /* 0x000fe20003f65070 */
[----:B------:R-:W1:Y:S03]  /*6640*/  LDCU.64 UR4, c[0x0][0x358] ;  /* 0x00006b00ff0477ac */ /* 0x000e660008000a00 */
[----:B------:R-:W-:Y:S11]  /*6650*/  ISETP.NE.AND.EX P3, PT, R49, RZ, PT, P3 ;  /* 0x000000ff3100720c */ /* 0x000ff60003f65330 */
[----:B------:R-:W-:Y:S02]  /*6660*/  @!UPT UIADD3 URZ, UPT, UPT, URZ, URZ, URZ ;  /* 0x000000fffffff290 */ /* 0x000fe4000fffe0ff */
[----:B------:R-:W2:Y:S01]  /*6670*/  @P3 LDC.64 R2, c[0x0][0x8a8] ;  /* 0x00022a00ff023b82 */ /* 0x000ea20000000a00 */
[----:B------:R-:W-:Y:S04]  /*6680*/  @P3 IMAD R0, R50, UR60, RZ ;  /* 0x0000003c32003c24 */ /* 0x000fe8000f8e02ff */
[----:B--2---:R-:W-:Y:S05]  /*6690*/  @P3 IMAD.WIDE R2, R0, 0x4, R2 ;  /* 0x0000000400023825 */ /* 0x004fea00078e0202 */
[----:B-1---5:R1:W5:Y:S02]  /*66a0*/  @P3 LDG.E R24, desc[UR4][R2.64] ;  /* 0x0000000402183981 */ /* 0x022364000c1e1900 */
[----:B-1----:R-:W2:Y:S02]  /*66b0*/  @!P3 LDC R24, c[0x0][0x8a0] ;  /* 0x00022800ff18bb82 */ /* 0x002ea40000000800 */
.L_x_95:
[----:B-----5:R-:W-:Y:S01]  /*66c0*/  FSETP.NEU.AND P3, PT, R26, RZ, PT ;  /* 0x000000ff1a00720b */ /* 0x020fe20003f6d000 */
[----:B------:R-:W-:Y:S01]  /*66d0*/  IMAD.U32 R2, RZ, RZ, UR45 ;  /* 0x0000002dff027e24 */ /* 0x000fe2000f8e00ff */
[----:B------:R-:W-:Y:S01]  /*66e0*/  SEL R5, RZ, 0xffffffff, P2 ;  /* 0xffffffffff057807 */ /* 0x000fe20001000000 */
[----:B------:R-:W-:Y:S01]  /*66f0*/  ULOP3.LUT UR4, UR53, 0x1, URZ, 0x3c, !UPT ;  /* 0x0000000135047892 */ /* 0x000fe2000f8e3cff */
[----:B------:R-:W-:Y:S01]  /*6700*/  @P1 LOP3.LUT P2, RZ, R53, 0xff, RZ, 0xc0, !PT ;  /* 0x000000ff35ff1812 */ /* 0x000fe2000784c0ff */
[----:B------:R-:W-:Y:S01]  /*6710*/  BSSY B1, `(.L_x_96) ;  /* 0x000004b000017945 */ /* 0x000fe20003800000 */
[----:B------:R-:W-:Y:S01]  /*6720*/  @P1 SEL R0, RZ, 0xffffffff, P3 ;  /* 0xffffffffff001807 */ /* 0x000fe20001800000 */
[----:B------:R-:W-:Y:S01]  /*6730*/  IMAD.MOV.U32 R76, RZ, RZ, 0x1 ;  /* 0x00000001ff4c7424 */ /* 0x000fe200078e00ff */
[----:B------:R-:W-:Y:S01]  /*6740*/  LEA R2, R2, UR43, 0x3 ;  /* 0x0000002b02027c11 */ /* 0x000fe2000f8e18ff */
[----:B------:R-:W-:Y:S01]  /*6750*/  IMAD.U32 R74, RZ, RZ, UR4 ;  /* 0x00000004ff4a7e24 */ /* 0x000fe2000f8e00ff */
[----:B------:R-:W-:Y:S01]  /*6760*/  @P0 SEL R0, R5, R0, !P2 ;  /* 0x0000000005000207 */ /* 0x000fe20005000000 */
[----:B------:R-:W-:Y:S01]  /*6770*/  IMAD.U32 R75, RZ, RZ, UR45 ;  /* 0x0000002dff4b7e24 */ /* 0x000fe2000f8e00ff */
[----:B------:R-:W-:Y:S02]  /*6780*/  LEA R71, R22, UR43, 0x3 ;  /* 0x0000002b16477c11 */ /* 0x000fe4000f8e18ff */
[----:B------:R-:W-:Y:S02]  /*6790*/  CS2R R38, SRZ ;  /* 0x0000000000267805 */ /* 0x000fe4000001ff00 */
[----:B------:R-:W-:Y:S02]  /*67a0*/  @P1 LOP3.LUT R0, R0, 0x1, RZ, 0xc0, !PT ;  /* 0x0000000100001812 */ /* 0x000fe400078ec0ff */
[----:B------:R-:W-:Y:S02]  /*67b0*/  CS2R R36, SRZ ;  /* 0x0000000000247805 */ /* 0x000fe4000001ff00 */
[----:B------:R-:W-:Y:S02]  /*67c0*/  SHF.L.U32 R3, R61, 0x1f, RZ ;  /* 0x0000001f3d037819 */ /* 0x000fe400000006ff */
[----:B------:R-:W-:Y:S02]  /*67d0*/  CS2R R34, SRZ ;  /* 0x0000000000227805 */ /* 0x000fe4000001ff00 */
[----:B------:R-:W-:Y:S02]  /*67e0*/  ISETP.NE.U32.OR P5, PT, R0, 0x1, !P1 ;  /* 0x000000010000780c */ /* 0x000fe40004fa5470 */
[----:B------:R-:W-:Y:S02]  /*67f0*/  CS2R R32, SRZ ;  /* 0x0000000000207805 */ /* 0x000fe4000001ff00 */
[----:B------:R-:W-:Y:S02]  /*6800*/  PLOP3.LUT P2, PT, PT, PT, UP1, 0x80, 0x8 ;  /* 0x000000000008781c */ /* 0x000fe40003f4f018 */
[----:B------:R-:W-:Y:S02]  /*6810*/  CS2R R42, SRZ ;  /* 0x00000000002a7805 */ /* 0x000fe4000001ff00 */
[----:B------:R-:W-:Y:S02]  /*6820*/  LEA.HI R25, R22, R22, RZ, 0x1 ;  /* 0x0000001616197211 */ /* 0x000fe400078f08ff */
[----:B------:R-:W-:Y:S02]  /*6830*/  CS2R R40, SRZ ;  /* 0x0000000000287805 */ /* 0x000fe4000001ff00 */
[----:B------:R-:W-:Y:S02]  /*6840*/  LOP3.LUT P4, R58, R53, 0xff, RZ, 0xc0, !PT ;  /* 0x000000ff353a7812 */ /* 0x000fe4000788c0ff */
[----:B------:R-:W-:Y:S02]  /*6850*/  CS2R R46, SRZ ;  /* 0x00000000002e7805 */ /* 0x000fe4000001ff00 */
[----:B------:R-:W-:Y:S02]  /*6860*/  SEL R4, RZ, 0xffffffff, P3 ;  /* 0xffffffffff047807 */ /* 0x000fe40001800000 */
[----:B------:R-:W-:Y:S02]  /*6870*/  CS2R R44, SRZ ;  /* 0x00000000002c7805 */ /* 0x000fe4000001ff00 */
[----:B------:R-:W-:Y:S02]  /*6880*/  P2R R70, PR, RZ, 0x20 ;  /* 0x00000020ff467803 */ /* 0x000fe40000000000 */
[----:B------:R-:W-:Y:S02]  /*6890*/  @P5 SHF.L.U32 R0, R74, 0x1f, RZ ;  /* 0x0000001f4a005819 */ /* 0x000fe400000006ff */
[----:B------:R-:W-:Y:S02]  /*68a0*/  @P2 SEL R4, R5, R4, !P4 ;  /* 0x0000000405042207 */ /* 0x000fe40006000000 */
[----:B------:R1:W3:Y:S02]  /*68b0*/  @P5 SYNCS.PHASECHK.TRANS64.TRYWAIT P1, [R2+URZ+0x30], R0 ;  /* 0x00003000020055a7 */ /* 0x0002e400080211ff */
[----:B------:R-:W-:Y:S04]  /*68c0*/  LOP3.LUT R4, R4, 0x1, RZ, 0xc0, !PT ;  /* 0x0000000104047812 */ /* 0x000fe800078ec0ff */
[----:B------:R-:W-:Y:S04]  /*68d0*/  ISETP.NE.U32.AND P2, PT, R4, 0x1, PT ;  /* 0x000000010400780c */ /* 0x000fe80003f45070 */
[----:B------:R-:W-:Y:S01]  /*68e0*/  P2R R77, PR, RZ, 0x4 ;  /* 0x00000004ff4d7803 */ /* 0x000fe20000000000 */
[----:B------:R4:W2:Y:S01]  /*68f0*/  SYNCS.PHASECHK.TRANS64.TRYWAIT P0, [R71+URZ+0x90], R3 ;  /* 0x00009003470075a7 */ /* 0x0008a200080011ff */
[C---:B-1----:R-:W-:Y:S01]  /*6900*/  IMAD.SHL.U32 R0, R25.reuse, 0x20, RZ ;  /* 0x0000002019007824 */ /* 0x042fe200078e00ff */
[----:B------:R-:W-:Y:S04]  /*6910*/  LOP3.LUT R25, R25, 0xffe, RZ, 0xc0, !PT ;  /* 0x00000ffe19197812 */ /* 0x000fe800078ec0ff */
[----:B------:R-:W-:Y:S01]  /*6920*/  LOP3.LUT R0, R0, 0xffffffc0, RZ, 0xc0, !PT ;  /* 0xffffffc000007812 */ /* 0x000fe200078ec0ff */
[----:B------:R-:W-:Y:S04]  /*6930*/  IMAD.IADD R25, R22, 0x1, -R25 ;  /* 0x0000000116197824 */ /* 0x000fe800078e0a19 */
[----:B------:R-:W-:Y:S04]  /*6940*/  IMAD.IADD R0, R23, 0x1, R0 ;  /* 0x0000000117007824 */ /* 0x000fe800078e0200 */
[----:B------:R-:W-:Y:S01]  /*6950*/  IMAD R25, R25, 0x100000, R0 ;  /* 0x0010000019197824 */ /* 0x000fe200078e0200 */
[----:B---3--:R-:W-:Y:S01]  /*6960*/  @P5 SEL R76, RZ, 0x1, !P1 ;  /* 0x00000001ff4c5807 */ /* 0x008fe20004800000 */
[----:B----4-:R-:W-:Y:S06]  /*6970*/  @!P5 BRA `(.L_x_97) ;  /* 0x000000000090d947 */ /* 0x010fec0003800000 */
[----:B------:R-:W-:Y:S01]  /*6980*/  HFMA2 R43, -RZ, RZ, 0, 0 ;  /* 0x00000000ff2b7431 */ /* 0x000fe200000001ff */
[----:B------:R-:W-:Y:S01]  /*6990*/  ISETP.NE.AND P1, PT, R76, RZ, PT ;  /* 0x000000ff4c00720c */ /* 0x000fe20003f25270 */
[----:B------:R-:W-:Y:S01]  /*69a0*/  IMAD.U32 R5, RZ, RZ, UR45 ;  /* 0x0000002dff057e24 */ /* 0x000fe2000f8e00ff */
[----:B------:R-:W-:Y:S11]  /*69b0*/  BSSY B0, `(.L_x_98) ;  /* 0x0000005000007945 */ /* 0x000ff60003800000 */
[----:B------:R-:W-:Y:S05]  /*69c0*/  @P1 BRA `(.L_x_99) ;  /* 0x00000000000c1947 */ /* 0x000fea0003800000 */
[----:B------:R-:W-:Y:S04]  /*69d0*/  SHF.L.U32 R0, R74, 0x1f, RZ ;  /* 0x0000001f4a007819 */ /* 0x000fe800000006ff */
[----:B------:R-:W1:Y:S02]  /*69e0*/  SYNCS.PHASECHK.TRANS64.TRYWAIT P1, [R2+URZ+0x30], R0 ;  /* 0x00003000020075a7 */ /* 0x000e6400080211ff */
[----:B-1----:R-:W-:Y:S05]  /*69f0*/  @!P1 BRA `(.L_x_100) ;  /* 0x00000020003c9947 */ /* 0x002fea0003800000 */
.L_x_99:
[----:B------:R-:W-:Y:S05]  /*6a00*/  BSYNC B0 ;  /* 0x0000000000007941 */ /* 0x000fea0003800000 */
.L_x_98:
[----:B------:R-:W-:Y:S01]  /*6a10*/  ISETP.NE.AND P1, PT, R77, RZ, PT ;  /* 0x000000ff4d00720c */ /* 0x000fe20003f25270 */
[----:B------:R-:W-:Y:S01]  /*6a20*/  IMAD.MOV.U32 R42, RZ, RZ, RZ ;  /* 0x000000ffff2a7224 */ /* 0x000fe200078e00ff */
[----:B------:R-:W-:Y:S02]  /*6a30*/  CS2R R40, SRZ ;  /* 0x0000000000287805 */ /* 0x000fe4000001ff00 */
[----:B------:R-:W-:Y:S02]  /*6a40*/  CS2R R46, SRZ ;  /* 0x00000000002e7805 */ /* 0x000fe4000001ff00 */
[----:B------:R-:W-:Y:S02]  /*6a50*/  CS2R R44, SRZ ;  /* 0x00000000002c7805 */ /* 0x000fe4000001ff00 */
[----:B------:R-:W-:Y:S02]  /*6a60*/  CS2R R34, SRZ ;  /* 0x0000000000227805 */ /* 0x000fe4000001ff00 */
[----:B------:R-:W-:Y:S02]  /*6a70*/  CS2R R32, SRZ ;  /* 0x0000000000207805 */ /* 0x000fe4000001ff00 */
[----:B------:R-:W-:Y:S02]  /*6a80*/  CS2R R38, SRZ ;  /* 0x0000000000267805 */ /* 0x000fe4000001ff00 */
[----:B------:R-:W-:Y:S01]  /*6a90*/  CS2R R36, SRZ ;  /* 0x0000000000247805 */ /* 0x000fe2000001ff00 */
[----:B------:R-:W-:Y:S01]  /*6aa0*/  @P1 IMAD R5, R5, 0x800, R52 ;  /* 0x0000080005051824 */ /* 0x000fe200078e0234 */
[----:B------:R-:W-:Y:S05]  /*6ab0*/  @P1 WARPSYNC.ALL ;  /* 0x0000000000001948 */ /* 0x000fea0003800000 */
[----:B------:R-:W-:Y:S01]  /*6ac0*/  @P1 LEA R5, R5, UR43, 0x2 ;  /* 0x0000002b05051c11 */ /* 0x000fe2000f8e10ff */
[----:B------:R-:W-:Y:S04]  /*6ad0*/  UIADD3 UR4, UPT, UPT, UR45, 0x1, URZ ;  /* 0x000000012d047890 */ /* 0x000fe8000fffe0ff */
[----:B------:R3:W4:Y:S01]  /*6ae0*/  @P1 LDSM.16.M88.4 R44, [R5+0x400] ;  /* 0x00040000052c183b */ /* 0x0007220000000200 */
[----:B------:R-:W-:Y:S01]  /*6af0*/  @P1 VIADD R4, R5, 0x400 ;  /* 0x0000040005041836 */ /* 0x000fe20000000000 */
[----:B------:R-:W-:Y:S01]  /*6b00*/  UISETP.NE.AND UP0, UPT, UR4, 0x3, UPT ;  /* 0x000000030400788c */ /* 0x000fe2000bf05270 */
[C-C-:B-1----:R-:W-:Y:S02]  /*6b10*/  @P1 IMAD R2, R63.reuse, 0x4, R5.reuse ;  /* 0x000000043f021824 */ /* 0x142fe400078e0205 */
[C---:B------:R-:W-:Y:S01]  /*6b20*/  @P1 IMAD R4, R62.reuse, 0x4, R4 ;  /* 0x000000043e041824 */ /* 0x040fe200078e0204 */
[----:B------:R-:W-:Y:S01]  /*6b30*/  USEL UR5, URZ, 0x1, UP0 ;  /* 0x00000001ff057887 */ /* 0x000fe20008000000 */
[----:B------:R-:W-:Y:S01]  /*6b40*/  @P1 IMAD R0, R62, 0x4, R5 ;  /* 0x000000043e001824 */ /* 0x000fe200078e0205 */
[----:B------:R3:W1:Y:S01]  /*6b50*/  @P1 LDSM.16.M88.4 R40, [R2+0x400] ;  /* 0x000400000228183b */ /* 0x0006620000000200 */
[----:B------:R-:W-:Y:S01]  /*6b60*/  @P1 IMAD R4, R63, 0x4, R4 ;  /* 0x000000043f041824 */ /* 0x000fe200078e0204 */
[----:B------:R-:W-:Y:S02]  /*6b70*/  USEL UR4, UR4, URZ, UP0 ;  /* 0x000000ff04047287 */ /* 0x000fe40008000000 */
[----:B------:R3:W1:Y:S01]  /*6b80*/  @P1 LDSM.16.M88.4 R32, [R0+0x400] ;  /* 0x000400000020183b */ /* 0x0006620000000200 */
[----:B------:R-:W-:Y:S03]  /*6b90*/  LOP3.LUT R74, R74, UR5, RZ, 0x3c, !PT ;  /* 0x000000054a4a7c12 */ /* 0x000fe6000f8e3cff */
[----:B------:R3:W1:Y:S01]  /*6ba0*/  @P1 LDSM.16.M88.4 R36, [R4] ;  /* 0x000000000424183b */ /* 0x0006620000000200 */
[----:B------:R-:W-:Y:S03]  /*6bb0*/  IMAD.U32 R75, RZ, RZ, UR4 ;  /* 0x00000004ff4b7e24 */ /* 0x000fe6000f8e00ff */
.L_x_97:
[----:B------:R-:W-:Y:S05]  /*6bc0*/  BSYNC B1 ;  /* 0x0000000000017941 */ /* 0x000fea0003800000 */
.L_x_96:
[----:B---3--:R-:W-:Y:S04]  /*6bd0*/  SHF.R.U32.HI R0, RZ, 0x15, R25 ;  /* 0x00000015ff007819 */ /* 0x008fe80000011619 */
[----:B------:R-:W-:Y:S01]  /*6be0*/  LOP3.LUT P1, RZ, R0, 0x3, R54, 0x48, !PT ;  /* 0x0000000300ff7812 */ /* 0x000fe20007824836 */
[----:B------:R-:W-:Y:S01]  /*6bf0*/  @!UPT UIADD3 URZ, UPT, UPT, URZ, URZ, URZ ;  /* 0x000000fffffff290 */ /* 0x000fe2000fffe0ff */
[----:B--2---:R-:W-:Y:S11]  /*6c00*/  @P0 BRA `(.L_x_101) ;  /* 0x0000000000080947 */ /* 0x004ff60003800000 */
[----:B------:R-:W2:Y:S02]  /*6c10*/  SYNCS.PHASECHK.TRANS64.TRYWAIT P0, [R71+URZ+0x90], R3 ;  /* 0x00009003470075a7 */ /* 0x000ea400080011ff */
[----:B--2---:R-:W-:Y:S05]  /*6c20*/  @!P0 BRA `(.L_x_102) ;  /* 0x0000001c00c48947 */ /* 0x004fea0003800000 */
.L_x_101:
[----:B------:R-:W-:Y:S05]  /*6c30*/  @!P1 BRA `(.L_x_103) ;  /* 0x0000000000409947 */ /* 0x000fea0003800000 */
[----:B------:R-:W3:Y:S01]  /*6c40*/  LDCU.64 UR8, c[0x4][0x70] ;  /* 0x01000e00ff0877ac */ /* 0x000ee20008000a00 */
[----:B--2---:R-:W-:Y:S01]  /*6c50*/  MOV R3, 0x0 ;  /* 0x0000000000037802 */ /* 0x004fe20000000f00 */
[----:B------:R-:W-:Y:S02]  /*6c60*/  HFMA2 R12, -RZ, RZ, 0, 5.9604644775390625e-08 ;  /* 0x00000001ff0c7431 */ /* 0x000fe400000001ff */
[----:B------:R-:W-:Y:S02]  /*6c70*/  IMAD.MOV.U32 R8, RZ, RZ, 0x192 ;  /* 0x00000192ff087424 */ /* 0x000fe400078e00ff */
[----:B------:R-:W-:Y:S01]  /*6c80*/  IMAD.MOV.U32 R13, RZ, RZ, RZ ;  /* 0x000000ffff0d7224 */ /* 0x000fe200078e00ff */
[----:B------:R-:W2:Y:S01]  /*6c90*/  LDCU.64 UR6, c[0x4][0x78] ;  /* 0x01000f00ff0677ac */ /* 0x000ea20008000a00 */
[----:B------:R-:W1:Y:S01]  /*6ca0*/  LDC.64 R2, c[0x4][R3] ;  /* 0x0100000003027b82 */ /* 0x000e620000000a00 */
[----:B------:R-:W5:Y:S01]  /*6cb0*/  LDCU.64 UR4, c[0x4][0x10] ;  /* 0x01000200ff0477ac */ /* 0x000f620008000a00 */
[----:B---3--:R-:W-:Y:S01]  /*6cc0*/  MOV R5, UR9 ;  /* 0x0000000900057c02 */ /* 0x008fe20008000f00 */
[----:B------:R-:W-:Y:S01]  /*6cd0*/  IMAD.U32 R4, RZ, RZ, UR8 ;  /* 0x00000008ff047e24 */ /* 0x000fe2000f8e00ff */
[----:B--2---:R-:W-:Y:S01]  /*6ce0*/  MOV R7, UR7 ;  /* 0x0000000700077c02 */ /* 0x004fe20008000f00 */
[----:B------:R-:W-:Y:S01]  /*6cf0*/  IMAD.U32 R6, RZ, RZ, UR6 ;  /* 0x00000006ff067e24 */ /* 0x000fe2000f8e00ff */
[----:B-----5:R-:W-:Y:S01]  /*6d00*/  MOV R11, UR5 ;  /* 0x00000005000b7c02 */ /* 0x020fe20008000f00 */
[----:B------:R-:W-:Y:S02]  /*6d10*/  IMAD.U32 R10, RZ, RZ, UR4 ;  /* 0x00000004ff0a7e24 */ /* 0x000fe4000f8e00ff */
[----:B------:R-:W-:Y:S07]  /*6d20*/  LEPC R20, `(.L_x_103) ;  /* 0x000000001014794e */ /* 0x000fee0000000000 */
[----:B-1--4-:R-:W-:Y:S05]  /*6d30*/  CALL.ABS.NOINC R2 ;  /* 0x0000000002007343 */ /* 0x012fea0003c00000 */
.L_x_103:
[----:B----4-:R-:W-:Y:S01]  /*6d40*/  LOP3.LUT R20, R44, 0xffffe000, RZ, 0xc0, !PT ;  /* 0xffffe0002c147812 */ /* 0x010fe200078ec0ff */
[----:B------:R-:W-:Y:S05]  /*6d50*/  WARPSYNC.ALL ;  /* 0x0000000000007948 */ /* 0x000fea0003800000 */
[----:B------:R-:W-:Y:S01]  /*6d60*/  R2UR UR4, R25 ;  /* 0x00000000190472ca */ /* 0x000fe200000e0000 */
[----:B------:R-:W-:Y:S01]  /*6d70*/  IMAD.SHL.U32 R73, R63, 0x4, RZ ;  /* 0x000000043f497824 */ /* 0x000fe200078e00ff */
[----:B------:R-:W-:Y:S01]  /*6d80*/  LOP3.LUT R21, R45, 0xffffe000, RZ, 0xc0, !PT ;  /* 0xffffe0002d157812 */ /* 0x000fe200078ec0ff */
[----:B------:R-:W-:Y:S01]  /*6d90*/  IMAD.SHL.U32 R72, R62, 0x4, RZ ;  /* 0x000000043e487824 */ /* 0x000fe200078e00ff */
[----:B------:R-:W-:Y:S01]  /*6da0*/  LOP3.LUT R27, R46, 0xffffe000, RZ, 0xc0, !PT ;  /* 0xffffe0002e1b7812 */ /* 0x000fe200078ec0ff */
[----:B------:R-:W-:Y:S01]  /*6db0*/  BSSY.RECONVERGENT B0, `(.L_x_104) ;  /* 0x000005a000007945 */ /* 0x000fe20003800200 */
[----:B------:R-:W-:Y:S07]  /*6dc0*/  ISETP.NE.AND P0, PT, R64, RZ, PT ;  /* 0x000000ff4000720c */ /* 0x000fee0003f05270 */
[----:B------:R-:W3:Y:S02]  /*6dd0*/  LDTM.16dp128bit.x8 R4, tmem[UR4] ;  /* 0x00000004000479ee */ /* 0x000ee40008180000 */
[C---:B---3--:R-:W-:Y:S01]  /*6de0*/  FMUL R0, R24.reuse, R4 ;  /* 0x0000000418007220 */ /* 0x048fe20000400000 */
[C---:B------:R-:W-:Y:S01]  /*6df0*/  FMUL R2, R24.reuse, R5 ;  /* 0x0000000518027220 */ /* 0x040fe20000400000 */
[C---:B--2---:R-:W-:Y:S01]  /*6e00*/  FMUL R3, R24.reuse, R6 ;  /* 0x0000000618037220 */ /* 0x044fe20000400000 */
[----:B------:R-:W-:Y:S01]  /*6e10*/  FMUL R7, R24, R7 ;  /* 0x0000000718077220 */ /* 0x000fe20000400000 */
[C---:B------:R-:W-:Y:S01]  /*6e20*/  FFMA R28, R26.reuse, R20, R0 ;  /* 0x000000141a1c7223 */ /* 0x040fe20000000000 */
[----:B------:R-:W-:Y:S01]  /*6e30*/  LOP3.LUT R0, R47, 0xffffe000, RZ, 0xc0, !PT ;  /* 0xffffe0002f007812 */ /* 0x000fe200078ec0ff */
[----:B------:R-:W-:Y:S01]  /*6e40*/  FFMA R29, R26, R21, R2 ;  /* 0x000000151a1d7223 */ /* 0x000fe20000000002 */
[----:B-1----:R-:W-:Y:S01]  /*6e50*/  LOP3.LUT R2, R40, 0xffffe000, RZ, 0xc0, !PT ;  /* 0xffffe00028027812 */ /* 0x002fe200078ec0ff */
[C---:B------:R-:W-:Y:S01]  /*6e60*/  FFMA R30, R26.reuse, R27, R3 ;  /* 0x0000001b1a1e7223 */ /* 0x040fe20000000003 */
[----:B------:R-:W-:Y:S01]  /*6e70*/  LOP3.LUT R3, R41, 0xffffe000, RZ, 0xc0, !PT ;  /* 0xffffe00029037812 */ /* 0x000fe200078ec0ff */
[----:B------:R-:W-:Y:S01]  /*6e80*/  FFMA R31, R26, R0, R7 ;  /* 0x000000001a1f7223 */ /* 0x000fe20000000007 */
[----:B------:R-:W-:Y:S01]  /*6e90*/  LOP3.LUT R0, R42, 0xffffe000, RZ, 0xc0, !PT ;  /* 0xffffe0002a007812 */ /* 0x000fe200078ec0ff */
[C---:B------:R-:W-:Y:S01]  /*6ea0*/  FMUL R4, R24.reuse, R8 ;  /* 0x0000000818047220 */ /* 0x040fe20000400000 */
[----:B------:R-:W-:Y:S01]  /*6eb0*/  LOP3.LUT R7, R43, 0xffffe000, RZ, 0xc0, !PT ;  /* 0xffffe0002b077812 */ /* 0x000fe200078ec0ff */
[C---:B------:R-:W-:Y:S01]  /*6ec0*/  FMUL R5, R24.reuse, R9 ;  /* 0x0000000918057220 */ /* 0x040fe20000400000 */
[----:B------:R-:W-:Y:S01]  /*6ed0*/  F2FP.TF32.F32.PACK_B R28, R28 ;  /* 0x0000001cff1c723e */ /* 0x000fe200024050ff */
[----:B------:R-:W-:Y:S01]  /*6ee0*/  FMUL R6, R24, R10 ;  /* 0x0000000a18067220 */ /* 0x000fe20000400000 */
[----:B------:R-:W-:Y:S01]  /*6ef0*/  F2FP.TF32.F32.PACK_B R29, R29 ;  /* 0x0000001dff1d723e */ /* 0x000fe200024050ff */
[----:B------:R-:W-:Y:S01]  /*6f00*/  FFMA R4, R26, R2, R4 ;  /* 0x000000021a047223 */ /* 0x000fe20000000004 */
[----:B------:R-:W-:Y:S01]  /*6f10*/  LOP3.LUT R2, R32, 0xffffe000, RZ, 0xc0, !PT ;  /* 0xffffe00020027812 */ /* 0x000fe200078ec0ff */
[----:B------:R-:W-:Y:S01]  /*6f20*/  FFMA R5, R26, R3, R5 ;  /* 0x000000031a057223 */ /* 0x000fe20000000005 */
[----:B------:R-:W-:Y:S01]  /*6f30*/  LOP3.LUT R3, R34, 0xffffe000, RZ, 0xc0, !PT ;  /* 0xffffe00022037812 */ /* 0x000fe200078ec0ff */
[----:B------:R-:W-:Y:S01]  /*6f40*/  FMUL R11, R24, R11 ;  /* 0x0000000b180b7220 */ /* 0x000fe20000400000 */
[----:B------:R-:W-:Y:S01]  /*6f50*/  F2FP.TF32.F32.PACK_B R30, R30 ;  /* 0x0000001eff1e723e */ /* 0x000fe200024050ff */
[----:B------:R-:W-:Y:S01]  /*6f60*/  FFMA R6, R26, R0, R6 ;  /* 0x000000001a067223 */ /* 0x000fe20000000006 */
[----:B------:R-:W-:Y:S01]  /*6f70*/  LOP3.LUT R0, R33, 0xffffe000, RZ, 0xc0, !PT ;  /* 0xffffe00021007812 */ /* 0x000fe200078ec0ff */
[C---:B------:R-:W-:Y:S01]  /*6f80*/  FMUL R8, R24.reuse, R12 ;  /* 0x0000000c18087220 */ /* 0x040fe20000400000 */
[----:B------:R-:W-:Y:S01]  /*6f90*/  F2FP.TF32.F32.PACK_B R31, R31 ;  /* 0x0000001fff1f723e */ /* 0x000fe200024050ff */
[----:B------:R-:W-:Y:S01]  /*6fa0*/  FMUL R9, R24, R13 ;  /* 0x0000000d18097220 */ /* 0x000fe20000400000 */
[----:B------:R-:W-:Y:S01]  /*6fb0*/  F2FP.TF32.F32.PACK_B R4, R4 ;  /* 0x00000004ff04723e */ /* 0x000fe200024050ff */
[----:B------:R-:W-:Y:S01]  /*6fc0*/  FFMA R7, R26, R7, R11 ;  /* 0x000000071a077223 */ /* 0x000fe2000000000b */
[----:B------:R-:W-:Y:S01]  /*6fd0*/  F2FP.TF32.F32.PACK_B R5, R5 ;  /* 0x00000005ff05723e */ /* 0x000fe200024050ff */
[----:B------:R-:W-:Y:S01]  /*6fe0*/  FMUL R10, R24, R14 ;  /* 0x0000000e180a7220 */ /* 0x000fe20000400000 */
[----:B------:R-:W-:Y:S01]  /*6ff0*/  F2FP.TF32.F32.PACK_B R6, R6 ;  /* 0x00000006ff06723e */ /* 0x000fe200024050ff */
[----:B------:R-:W-:Y:S01]  /*7000*/  FFMA R8, R26, R2, R8 ;  /* 0x000000021a087223 */ /* 0x000fe20000000008 */
[----:B------:R-:W-:Y:S01]  /*7010*/  LOP3.LUT R2, R35, 0xffffe000, RZ, 0xc0, !PT ;  /* 0xffffe00023027812 */ /* 0x000fe200078ec0ff */
[----:B------:R-:W-:Y:S01]  /*7020*/  FMUL R12, R24, R16 ;  /* 0x00000010180c7220 */ /* 0x000fe20000400000 */
[----:B------:R-:W-:Y:S01]  /*7030*/  LOP3.LUT R16, R36, 0xffffe000, RZ, 0xc0, !PT ;  /* 0xffffe00024107812 */ /* 0x000fe200078ec0ff */
[----:B------:R-:W-:Y:S01]  /*7040*/  FFMA R9, R26, R0, R9 ;  /* 0x000000001a097223 */ /* 0x000fe20000000009 */
[----:B------:R-:W-:Y:S01]  /*7050*/  LOP3.LUT R0, R37, 0xffffe000, RZ, 0xc0, !PT ;  /* 0xffffe00025007812 */ /* 0x000fe200078ec0ff */
[----:B------:R-:W-:Y:S01]  /*7060*/  FMUL R15, R24, R15 ;  /* 0x0000000f180f7220 */ /* 0x000fe20000400000 */
[----:B------:R-:W-:Y:S01]  /*7070*/  FFMA R10, R26, R3, R10 ;  /* 0x000000031a0a7223 */ /* 0x000fe2000000000a */
[----:B------:R-:W-:Y:S02]  /*7080*/  IMAD.U32 R3, RZ, RZ, UR45 ;  /* 0x0000002dff037e24 */ /* 0x000fe4000f8e00ff */
[----:B------:R-:W-:Y:S01]  /*7090*/  FMUL R13, R24, R17 ;  /* 0x00000011180d7220 */ /* 0x000fe20000400000 */
[C---:B------:R-:W-:Y:S01]  /*70a0*/  FFMA R11, R26.reuse, R2, R15 ;  /* 0x000000021a0b7223 */ /* 0x040fe2000000000f */
[----:B------:R-:W-:Y:S01]  /*70b0*/  FFMA R12, R26, R16, R12 ;  /* 0x000000101a0c7223 */ /* 0x000fe2000000000c */
[----:B------:R-:W-:Y:S01]  /*70c0*/  IMAD R16, R3, 0x800, R52 ;  /* 0x0000080003107824 */ /* 0x000fe200078e0234 */
[----:B------:R-:W-:Y:S01]  /*70d0*/  LOP3.LUT R2, R38, 0xffffe000, RZ, 0xc0, !PT ;  /* 0xffffe00026027812 */ /* 0x000fe200078ec0ff */
[C---:B------:R-:W-:Y:S01]  /*70e0*/  FMUL R14, R24.reuse, R18 ;  /* 0x00000012180e7220 */ /* 0x040fe20000400000 */
[----:B------:R-:W-:Y:S01]  /*70f0*/  LOP3.LUT R3, R39, 0xffffe000, RZ, 0xc0, !PT ;  /* 0xffffe00027037812 */ /* 0x000fe200078ec0ff */
[----:B------:R-:W-:Y:S01]  /*7100*/  FMUL R19, R24, R19 ;  /* 0x0000001318137220 */ /* 0x000fe20000400000 */
[----:B------:R-:W-:Y:S01]  /*7110*/  LEA R16, R16, UR43, 0x2 ;  /* 0x0000002b10107c11 */ /* 0x000fe2000f8e10ff */
[C---:B------:R-:W-:Y:S01]  /*7120*/  FFMA R13, R26.reuse, R0, R13 ;  /* 0x000000001a0d7223 */ /* 0x040fe2000000000d */
[C---:B------:R-:W-:Y:S01]  /*7130*/  FFMA R14, R26.reuse, R2, R14 ;  /* 0x000000021a0e7223 */ /* 0x040fe2000000000e */
[----:B------:R-:W-:Y:S01]  /*7140*/  FFMA R15, R26, R3, R19 ;  /* 0x000000031a0f7223 */ /* 0x000fe20000000013 */
[C-C-:B------:R-:W-:Y:S01]  /*7150*/  IADD3 R3, PT, PT, R73.reuse, 0x400, R16.reuse ;  /* 0x0000040049037810 */ /* 0x140fe20007ffe010 */
[----:B------:R1:W-:Y:S01]  /*7160*/  STSM.16.M88.4 [R16+0x400], R28 ;  /* 0x0004001c10007844 */ /* 0x0003e20000000200 */
[----:B------:R-:W-:Y:S02]  /*7170*/  F2FP.TF32.F32.PACK_B R7, R7 ;  /* 0x00000007ff07723e */ /* 0x000fe400024050ff */
[----:B------:R-:W-:Y:S02]  /*7180*/  IADD3 R0, PT, PT, R72, 0x400, R16 ;  /* 0x0000040048007810 */ /* 0x000fe40007ffe010 */
[----:B------:R-:W-:Y:S03]  /*7190*/  F2FP.TF32.F32.PACK_B R8, R8 ;  /* 0x00000008ff08723e */ /* 0x000fe600024050ff */
[----:B------:R1:W-:Y:S01]  /*71a0*/  STSM.16.M88.4 [R3], R4 ;  /* 0x0000000403007844 */ /* 0x0003e20000000200 */
[----:B------:R-:W-:Y:S01]  /*71b0*/  F2FP.TF32.F32.PACK_B R9, R9 ;  /* 0x00000009ff09723e */ /* 0x000fe200024050ff */
[----:B------:R-:W-:Y:S01]  /*71c0*/  IMAD.IADD R2, R73, 0x1, R0 ;  /* 0x0000000149027824 */ /* 0x000fe200078e0200 */
[----:B------:R-:W-:Y:S02]  /*71d0*/  F2FP.TF32.F32.PACK_B R10, R10 ;  /* 0x0000000aff0a723e */ /* 0x000fe400024050ff */
[----:B------:R-:W-:Y:S02]  /*71e0*/  F2FP.TF32.F32.PACK_B R11, R11 ;  /* 0x0000000bff0b723e */ /* 0x000fe400024050ff */
[----:B------:R-:W-:Y:S02]  /*71f0*/  F2FP.TF32.F32.PACK_B R12, R12 ;  /* 0x0000000cff0c723e */ /* 0x000fe400024050ff */
[----:B------:R-:W-:Y:S01]  /*7200*/  F2FP.TF32.F32.PACK_B R13, R13 ;  /* 0x0000000dff0d723e */ /* 0x000fe200024050ff */
[----:B------:R1:W-:Y:S01]  /*7210*/  STSM.16.M88.4 [R0], R8 ;  /* 0x0000000800007844 */ /* 0x0003e20000000200 */
[----:B------:R-:W-:Y:S02]  /*7220*/  F2FP.TF32.F32.PACK_B R14, R14 ;  /* 0x0000000eff0e723e */ /* 0x000fe400024050ff */
[----:B------:R-:W-:Y:S05]  /*7230*/  F2FP.TF32.F32.PACK_B R15, R15 ;  /* 0x0000000fff0f723e */ /* 0x000fea00024050ff */
[----:B------:R1:W-:Y:S01]  /*7240*/  STSM.16.M88.4 [R2], R12 ;  /* 0x0000000c02007844 */ /* 0x0003e20000000200 */
[----:B------:R-:W-:Y:S01]  /*7250*/  @!PT LDS RZ, [RZ] ;  /* 0x00000000fffff984 */ /* 0x000fe20000000800 */
[----:B------:R-:W-:Y:S01]  /*7260*/  @!PT LDS RZ, [RZ] ;  /* 0x00000000fffff984 */ /* 0x000fe20000000800 */
[----:B------:R-:W-:Y:S01]  /*7270*/  @!PT LDS RZ, [RZ] ;  /* 0x00000000fffff984 */ /* 0x000fe20000000800 */
[----:B------:R-:W-:Y:S01]  /*7280*/  @!PT LDS RZ, [RZ] ;  /* 0x00000000fffff984 */ /* 0x000fe20000000800 */
[----:B------:R2:W-:Y:S07]  /*7290*/  MEMBAR.ALL.CTA ;  /* 0x0000000000007992 */ /* 0x0005ee0000008000 */
[----:B--2---:R-:W2:Y:S02]  /*72a0*/  FENCE.VIEW.ASYNC.S ;  /* 0x00000000000073c6 */ /* 0x004ea40000000000 */
[----:B--2---:R-:W-:Y:S06]  /*72b0*/  BAR.SYNC.DEFER_BLOCKING 0x1, 0x80 ;  /* 0x0042000000007b1d */ /* 0x004fec0000010000 */
[----:B------:R-:W-:Y:S05]  /*72c0*/  @P0 BRA `(.L_x_105) ;  /* 0x0000000000200947 */ /* 0x000fea0003800000 */
[----:B------:R-:W2:Y:S01]  /*72d0*/  LDCU.64 UR6, c[0x0][0x348] ;  /* 0x00006900ff0677ac */ /* 0x000ea20008000a00 */
[----:B------:R-:W-:Y:S01]  /*72e0*/  ULEA UR5, UR45, UR43, 0xd ;  /* 0x0000002b2d057291 */ /* 0x000fe2000f8e68ff */
[----:B------:R-:W-:Y:S03]  /*72f0*/  UMOV UR51, UR60 ;  /* 0x0000003c00337c82 */ /* 0x000fe60008000000 */
[----:B------:R-:W-:Y:S02]  /*7300*/  UIADD3 UR48, UPT, UPT, UR5, 0x400, URZ ;  /* 0x0000040005307890 */ /* 0x000fe4000fffe0ff */
[----:B--2---:R-:W-:Y:S04]  /*7310*/  UIADD3 UR4, UP0, UPT, UR6, 0x680, URZ ;  /* 0x0000068006047890 */ /* 0x004fe8000ff1e0ff */
[----:B------:R-:W-:Y:S09]  /*7320*/  UIADD3.X UR5, UPT, UPT, URZ, UR7, URZ, UP0, !UPT ;  /* 0x00000007ff057290 */ /* 0x000ff200087fe4ff */
[----:B------:R2:W-:Y:S02]  /*7330*/  UTMASTG.3D [UR48], [UR4] ;  /* 0x00000030040073b5 */ /* 0x0005e40008010000 */
[----:B--2---:R0:W-:Y:S02]  /*7340*/  UTMACMDFLUSH ;  /* 0x00000000000079b7 */ /* 0x0041e40000000000 */
.L_x_105:
[----:B------:R-:W-:Y:S05]  /*7350*/  BSYNC.RECONVERGENT B0 ;  /* 0x0000000000007941 */ /* 0x000fea0003800200 */
.L_x_104:
[----:B------:R-:W-:Y:S01]  /*7360*/  UIADD3 UR46, UPT, UPT, UR45, 0x1, URZ ;  /* 0x000000012d2e7890 */ /* 0x000fe2000fffe0ff */
[----:B------:R-:W-:Y:S03]  /*7370*/  BSSY.RECONVERGENT B0, `(.L_x_106) ;  /* 0x0000005000007945 */ /* 0x000fe60003800200 */
[----:B------:R-:W-:Y:S04]  /*7380*/  UISETP.NE.AND UP0, UPT, UR46, 0x3, UPT ;  /* 0x000000032e00788c */ /* 0x000fe8000bf05270 */
[----:B------:R-:W-:Y:S01]  /*7390*/  USEL UR44, UR46, URZ, UP0 ;  /* 0x000000ff2e2c7287 */ /* 0x000fe20008000000 */
[----:B------:R-:W-:Y:S11]  /*73a0*/  @P0 BRA `(.L_x_107) ;  /* 0x0000000000040947 */ /* 0x000ff60003800000 */
[----:B------:R-:W-:Y:S04]  /*73b0*/  DEPBAR.LE SB0, 0x1 ;  /* 0x000080400000791a */ /* 0x000fe80000000000 */
.L_x_107:
[----:B------:R-:W-:Y:S05]  /*73c0*/  BSYNC.RECONVERGENT B0 ;  /* 0x0000000000007941 */ /* 0x000fea0003800200 */
.L_x_106:
[----:B------:R-:W-:Y:S01]  /*73d0*/  BAR.SYNC.DEFER_BLOCKING 0x1, 0x80 ;  /* 0x0042000000007b1d */ /* 0x000fe20000010000 */
[----:B------:R-:W-:Y:S01]  /*73e0*/  ISETP.NE.AND P1, PT, R70, RZ, PT ;  /* 0x000000ff4600720c */ /* 0x000fe20003f25270 */
[----:B------:R-:W-:Y:S01]  /*73f0*/  UISETP.NE.AND UP0, UPT, UR52, URZ, UPT ;  /* 0x000000ff3400728c */ /* 0x000fe2000bf05270 */
[----:B-1----:R-:W-:Y:S11]  /*7400*/  LEA R2, R75, UR43, 0x3 ;  /* 0x0000002b4b027c11 */ /* 0x002ff6000f8e18ff */
[----:B------:R-:W-:Y:S01]  /*7410*/  @P1 SHF.L.U32 R3, R74, 0x1f, RZ ;  /* 0x0000001f4a031819 */ /* 0x000fe200000006ff */
[----:B------:R-:W-:Y:S06]  /*7420*/  BRA.U !UP0, `(.L_x_108) ;  /* 0x0000000108247547 */ /* 0x000fec000b800000 */
[----:B------:R-:W-:Y:S01]  /*7430*/  IMAD.U32 R4, RZ, RZ, UR47 ;  /* 0x0000002fff047e24 */ /* 0x000fe2000f8e00ff */
[----:B------:R-:W-:Y:S01]  /*7440*/  MOV R0, UR63 ;  /* 0x0000003f00007c02 */ /* 0x000fe20008000f00 */
[----:B------:R-:W-:Y:S03]  /*7450*/  UIADD3 UR4, UPT, UPT, UR47, 0x1, URZ ;  /* 0x000000012f047890 */ /* 0x000fe6000fffe0ff */
[----:B------:R-:W-:Y:S01]  /*7460*/  @P1 LEA R4, R4, UR43, 0x3 ;  /* 0x0000002b04041c11 */ /* 0x000fe2000f8e18ff */
[----:B------:R-:W-:Y:S04]  /*7470*/  UISETP.NE.AND UP0, UPT, UR4, 0x3, UPT ;  /* 0x000000030400788c */ /* 0x000fe8000bf05270 */
[----:B------:R-:W-:Y:S01]  /*7480*/  @P1 VIADD R4, R4, 0x48 ;  /* 0x0000004804041836 */ /* 0x000fe20000000000 */
[----:B------:R-:W-:Y:S04]  /*7490*/  USEL UR47, UR4, URZ, UP0 ;  /* 0x000000ff042f7287 */ /* 0x000fe80008000000 */
[----:B------:R-:W-:Y:S04]  /*74a0*/  @P1 PRMT R0, R0, 0x654, R4 ;  /* 0x0000065400001816 */ /* 0x000fe80000000004 */
[----:B------:R1:W-:Y:S04]  /*74b0*/  @P1 SYNCS.ARRIVE.TRANS64.RED.A1T0 RZ, [R0+URZ], RZ ;  /* 0x000000ff00ff19a7 */ /* 0x0003e800081004ff */
.L_x_108:
[----:B------:R-:W2:Y:S01]  /*74c0*/  @P1 SYNCS.PHASECHK.TRANS64.TRYWAIT P0, [R2+URZ+0x30], R3 ;  /* 0x00003003020015a7 */ /* 0x000ea200080011ff */
[----:B------:R-:W-:Y:S01]  /*74d0*/  BSSY B1, `(.L_x_109) ;  /* 0x0000017000017945 */ /* 0x000fe20003800000 */
[----:B--2---:R-:W-:Y:S03]  /*74e0*/  @P1 SEL R76, RZ, 0x1, !P0 ;  /* 0x00000001ff4c1807 */ /* 0x004fe60004000000 */
[----:B------:R-:W-:Y:S05]  /*74f0*/  @!P1 BRA `(.L_x_110) ;  /* 0x0000000000509947 */ /* 0x000fea0003800000 */
[----:B------:R-:W-:Y:S01]  /*7500*/  ISETP.NE.AND P1, PT, R77, RZ, PT ;  /* 0x000000ff4d00720c */ /* 0x000fe20003f25270 */
[----:B------:R-:W-:Y:S01]  /*7510*/  BSSY B0, `(.L_x_111) ;  /* 0x000000a000007945 */ /* 0x000fe20003800000 */
[----:B------:R-:W-:Y:S11]  /*7520*/  ISETP.NE.AND P0, PT, R76, RZ, PT ;  /* 0x000000ff4c00720c */ /* 0x000ff60003f05270 */
[----:B------:R-:W-:Y:S05]  /*7530*/  @P1 IMAD R4, R75, 0x800, R52 ;  /* 0x000008004b041824 */ /* 0x000fea00078e0234 */
[----:B------:R-:W-:Y:S05]  /*7540*/  @P1 LEA R4, R4, UR43, 0x2 ;  /* 0x0000002b04041c11 */ /* 0x000fea000f8e10ff */
[--C-:B-1----:R-:W-:Y:S02]  /*7550*/  @P1 IMAD.IADD R0, R72, 0x1, R4.reuse ;  /* 0x0000000148001824 */ /* 0x102fe400078e0204 */
[----:B------:R-:W-:Y:S01]  /*7560*/  @P1 IMAD.IADD R3, R73, 0x1, R4 ;  /* 0x0000000149031824 */ /* 0x000fe200078e0204 */
[----:B------:R-:W-:Y:S06]  /*7570*/  @P0 BRA `(.L_x_112) ;  /* 0x00000000000c0947 */ /* 0x000fec0003800000 */
[----:B------:R-:W-:Y:S04]  /*7580*/  SHF.L.U32 R74, R74, 0x1f, RZ ;  /* 0x0000001f4a4a7819 */ /* 0x000fe800000006ff */
[----:B------:R-:W1:Y:S02]  /*7590*/  SYNCS.PHASECHK.TRANS64.TRYWAIT P0, [R2+URZ+0x30], R74 ;  /* 0x0000304a020075a7 */ /* 0x000e6400080011ff */
[----:B-1----:R-:W-:Y:S05]  /*75a0*/  @!P0 BRA `(.L_x_113) ;  /* 0x0000001400788947 */ /* 0x002fea0003800000 */
.L_x_112:
[----:B------:R-:W-:Y:S05]  /*75b0*/  BSYNC B0 ;  /* 0x0000000000007941 */ /* 0x000fea0003800000 */
.L_x_111:
[----:B------:R-:W-:Y:S11]  /*75c0*/  ISETP.NE.AND P0, PT, R77, RZ, PT ;  /* 0x000000ff4d00720c */ /* 0x000ff60003f05270 */
[----:B------:R-:W-:Y:S02]  /*75d0*/  @!UPT UIADD3 URZ, UPT, UPT, URZ, URZ, URZ ;  /* 0x000000fffffff290 */ /* 0x000fe4000fffe0ff */
[----:B-1----:R-:W-:Y:S01]  /*75e0*/  @P0 IADD3 R2, PT, PT, R73, R0, RZ ;  /* 0x0000000049020210 */ /* 0x002fe20007ffe0ff */
[----:B------:R-:W-:Y:S05]  /*75f0*/  @P0 WARPSYNC.ALL ;  /* 0x0000000000000948 */ /* 0x000fea0003800000 */
[----:B------:R2:W3:Y:S04]  /*7600*/  @P0 LDSM.16.M88.4 R44, [R4+0x400] ;  /* 0x00040000042c083b */ /* 0x0004e80000000200 */
[----:B------:R2:W4:Y:S04]  /*7610*/  @P0 LDSM.16.M88.4 R40, [R3+0x400] ;  /* 0x000400000328083b */ /* 0x0005280000000200 */
[----:B------:R2:W1:Y:S04]  /*7620*/  @P0 LDSM.16.M88.4 R32, [R0+0x400] ;  /* 0x000400000020083b */ /* 0x0004680000000200 */
[----:B------:R2:W1:Y:S02]  /*7630*/  @P0 LDSM.16.M88.4 R36, [R2+0x400] ;  /* 0x000400000224083b */ /* 0x0004640000000200 */
.L_x_110:
[----:B------:R-:W-:Y:S05]  /*7640*/  BSYNC B1 ;  /* 0x0000000000017941 */ /* 0x000fea0003800000 */
.L_x_109:
[----:B-12---:R-:W-:Y:S05]  /*7650*/  VIADD R0, R25, 0x20 ;  /* 0x0000002019007836 */ /* 0x006fea0000000000 */
[----:B------:R-:W-:Y:S04]  /*7660*/  SHF.R.U32.HI R0, RZ, 0x15, R0 ;  /* 0x00000015ff007819 */ /* 0x000fe80000011600 */
[----:B------:R-:W-:Y:S11]  /*7670*/  LOP3.LUT P0, RZ, R0, 0x3, R54, 0x48, !PT ;  /* 0x0000000300ff7812 */ /* 0x000ff60007804836 */
[----:B------:R-:W-:Y:S02]  /*7680*/  @!UPT UIADD3 URZ, UPT, UPT, URZ, URZ, URZ ;  /* 0x000000fffffff290 */ /* 0x000fe4000fffe0ff */
[----:B------:R-:W-:Y:S05]  /*7690*/  @!P0 BRA `(.L_x_114) ;  /* 0x0000000000408947 */ /* 0x000fea0003800000 */
[----:B------:R-:W1:Y:S01]  /*76a0*/  LDCU.64 UR8, c[0x4][0x70] ;  /* 0x01000e00ff0877ac */ /* 0x000e620008000a00 */
[----:B------:R-:W-:Y:S01]  /*76b0*/  MOV R3, 0x0 ;  /* 0x0000000000037802 */ /* 0x000fe20000000f00 */
[----:B------:R-:W-:Y:S02]  /*76c0*/  HFMA2 R12, -RZ, RZ, 0, 5.9604644775390625e-08 ;  /* 0x00000001ff0c7431 */ /* 0x000fe400000001ff */
[----:B------:R-:W-:Y:S02]  /*76d0*/  IMAD.MOV.U32 R8, RZ, RZ, 0x192 ;  /* 0x00000192ff087424 */ /* 0x000fe400078e00ff */
[----:B------:R-:W-:Y:S01]  /*76e0*/  IMAD.MOV.U32 R13, RZ, RZ, RZ ;  /* 0x000000ffff0d7224 */ /* 0x000fe200078e00ff */
[----:B------:R-:W2:Y:S01]  /*76f0*/  LDCU.64 UR6, c[0x4][0x78] ;  /* 0x01000f00ff0677ac */ /* 0x000ea20008000a00 */
[----:B------:R-:W3:Y:S01]  /*7700*/  LDC.64 R2, c[0x4][R3] ;  /* 0x0100000003027b82 */ /* 0x000ee20000000a00 */
[----:B------:R-:W5:Y:S01]  /*7710*/  LDCU.64 UR4, c[0x4][0x10] ;  /* 0x01000200ff0477ac */ /* 0x000f620008000a00 */
[----:B-1----:R-:W-:Y:S01]  /*7720*/  MOV R5, UR9 ;  /* 0x0000000900057c02 */ /* 0x002fe20008000f00 */
[----:B------:R-:W-:Y:S01]  /*7730*/  IMAD.U32 R4, RZ, RZ, UR8 ;  /* 0x00000008ff047e24 */ /* 0x000fe2000f8e00ff */
[----:B--2---:R-:W-:Y:S01]  /*7740*/  MOV R7, UR7 ;  /* 0x0000000700077c02 */ /* 0x004fe20008000f00 */
[----:B------:R-:W-:Y:S01]  /*7750*/  IMAD.U32 R6, RZ, RZ, UR6 ;  /* 0x00000006ff067e24 */ /* 0x000fe2000f8e00ff */
[----:B-----5:R-:W-:Y:S01]  /*7760*/  MOV R11, UR5 ;  /* 0x00000005000b7c02 */ /* 0x020fe20008000f00 */
[----:B------:R-:W-:Y:S02]  /*7770*/  IMAD.U32 R10, RZ, RZ, UR4 ;  /* 0x00000004ff0a7e24 */ /* 0x000fe4000f8e00ff */
[----:B------:R-:W-:Y:S07]  /*7780*/  LEPC R20, `(.L_x_114) ;  /* 0x000000001014794e */ /* 0x000fee0000000000 */
[----:B---34-:R-:W-:Y:S05]  /*7790*/  CALL.ABS.NOINC R2 ;  /* 0x0000000002007343 */ /* 0x018fea0003c00000 */
.L_x_114:
[----:B------:R-:W-:Y:S01]  /*77a0*/  ISETP.NE.AND P0, PT, R64, RZ, PT ;  /* 0x000000ff4000720c */ /* 0x000fe20003f05270 */
[----:B------:R-:W-:Y:S05]  /*77b0*/  WARPSYNC.ALL ;  /* 0x0000000000007948 */ /* 0x000fea0003800000 */
[----:B------:R-:W-:Y:S01]  /*77c0*/  R2UR UR4, R25 ;  /* 0x00000000190472ca */ /* 0x000fe200000e0000 */
[----:B------:R-:W-:Y:S01]  /*77d0*/  BSSY.RECONVERGENT B0, `(.L_x_115) ;  /* 0x0000063000007945 */ /* 0x000fe20003800200 */
[----:B---3--:R-:W-:Y:S02]  /*77e0*/  LOP3.LUT R0, R44, 0xffffe000, RZ, 0xc0, !PT ;  /* 0xffffe0002c007812 */ /* 0x008fe400078ec0ff */
[----:B------:R-:W-:Y:S02]  /*77f0*/  LOP3.LUT R2, R45, 0xffffe000, RZ, 0xc0, !PT ;  /* 0xffffe0002d027812 */ /* 0x000fe400078ec0ff */
[----:B------:R-:W-:Y:S02]  /*7800*/  LOP3.LUT R3, R46, 0xffffe000, RZ, 0xc0, !PT ;  /* 0xffffe0002e037812 */ /* 0x000fe400078ec0ff */
[----:B------:R-:W-:Y:S02]  /*7810*/  LOP3.LUT R20, R47, 0xffffe000, RZ, 0xc0, !PT ;  /* 0xffffe0002f147812 */ /* 0x000fe400078ec0ff */
[----:B----4-:R-:W-:Y:S02]  /*7820*/  LOP3.LUT R21, R40, 0xffffe000, RZ, 0xc0, !PT ;  /* 0xffffe00028157812 */ /* 0x010fe400078ec0ff */
[----:B------:R-:W-:Y:S01]  /*7830*/  LOP3.LUT R25, R41, 0xffffe000, RZ, 0xc0, !PT ;  /* 0xffffe00029197812 */ /* 0x000fe200078ec0ff */
[----:B------:R-:W1:Y:S01]  /*7840*/  LDTM.16dp128bit.x8 R4, tmem[UR4+0x20] ;  /* 0x00002004000479ee */ /* 0x000e620008180000 */
[----:B------:R-:W-:Y:S01]  /*7850*/  R2UR UR4, R71 ;  /* 0x00000000470472ca */ /* 0x000fe200000e0000 */
[----:B------:R-:W-:Y:S01]  /*7860*/  NOP ;  /* 0x0000000000007918 */ /* 0x000fe20000000000 */
[----:B------:R-:W-:Y:S02]  /*7870*/  LOP3.LUT R27, R42, 0xffffe000, RZ, 0xc0, !PT ;  /* 0xffffe0002a1b7812 */ /* 0x000fe400078ec0ff */
[----:B------:R-:W-:Y:S02]  /*7880*/  LOP3.LUT R28, R43, 0xffffe000, RZ, 0xc0, !PT ;  /* 0xffffe0002b1c7812 */ /* 0x000fe400078ec0ff */
[----:B------:R-:W-:Y:S02]  /*7890*/  LOP3.LUT R29, R32, 0xffffe000, RZ, 0xc0, !PT ;  /* 0xffffe000201d7812 */ /* 0x000fe400078ec0ff */
[----:B------:R-:W-:Y:S02]  /*78a0*/  LOP3.LUT R30, R33, 0xffffe000, RZ, 0xc0, !PT ;  /* 0xffffe000211e7812 */ /* 0x000fe400078ec0ff */
[----:B------:R-:W-:Y:S02]  /*78b0*/  LOP3.LUT R31, R34, 0xffffe000, RZ, 0xc0, !PT ;  /* 0xffffe000221f7812 */ /* 0x000fe400078ec0ff */
[----:B------:R-:W-:Y:S01]  /*78c0*/  LOP3.LUT R32, R35, 0xffffe000, RZ, 0xc0, !PT ;  /* 0xffffe00023207812 */ /* 0x000fe200078ec0ff */
[----:B------:R-:W-:Y:S01]  /*78d0*/  UIADD3 UR4, UPT, UPT, UR4, 0xb0, URZ ;  /* 0x000000b004047890 */ /* 0x000fe2000fffe0ff */
[----:B------:R-:W-:Y:S02]  /*78e0*/  LOP3.LUT R33, R36, 0xffffe000, RZ, 0xc0, !PT ;  /* 0xffffe00024217812 */ /* 0x000fe400078ec0ff */
[----:B------:R-:W-:Y:S01]  /*78f0*/  LOP3.LUT R34, R37, 0xffffe000, RZ, 0xc0, !PT ;  /* 0xffffe00025227812 */ /* 0x000fe200078ec0ff */
[----:B------:R-:W-:Y:S01]  /*7900*/  UPRMT UR4, UR63, 0x654, UR4 ;  /* 0x000006543f047896 */ /* 0x000fe20008000004 */
[----:B------:R-:W-:Y:S02]  /*7910*/  LOP3.LUT R35, R38, 0xffffe000, RZ, 0xc0, !PT ;  /* 0xffffe00026237812 */ /* 0x000fe400078ec0ff */
[----:B------:R-:W-:Y:S01]  /*7920*/  LOP3.LUT R36, R39, 0xffffe000, RZ, 0xc0, !PT ;  /* 0xffffe00027247812 */ /* 0x000fe200078ec0ff */
[C---:B-1----:R-:W-:Y:S01]  /*7930*/  FMUL R4, R24.reuse, R4 ;  /* 0x0000000418047220 */ /* 0x042fe20000400000 */
[C---:B------:R-:W-:Y:S01]  /*7940*/  FMUL R5, R24.reuse, R5 ;  /* 0x0000000518057220 */ /* 0x040fe20000400000 */
[C---:B------:R-:W-:Y:S01]  /*7950*/  FMUL R6, R24.reuse, R6 ;  /* 0x0000000618067220 */ /* 0x040fe20000400000 */
[----:B------:R-:W-:Y:S01]  /*7960*/  FMUL R7, R24, R7 ;  /* 0x0000000718077220 */ /* 0x000fe20000400000 */
[----:B------:R-:W-:Y:S01]  /*7970*/  FFMA R4, R26, R0, R4 ;  /* 0x000000001a047223 */ /* 0x000fe20000000004 */
[----:B------:R-:W-:Y:S02]  /*7980*/  IMAD.U32 R0, RZ, RZ, UR44 ;  /* 0x0000002cff007e24 */ /* 0x000fe4000f8e00ff */
[----:B------:R-:W-:Y:S01]  /*7990*/  FMUL R8, R24, R8 ;  /* 0x0000000818087220 */ /* 0x000fe20000400000 */
[----:B------:R-:W-:Y:S01]  /*79a0*/  FFMA R5, R26, R2, R5 ;  /* 0x000000021a057223 */ /* 0x000fe20000000005 */
[----:B------:R-:W-:Y:S01]  /*79b0*/  FMUL R9, R24, R9 ;  /* 0x0000000918097220 */ /* 0x000fe20000400000 */
[----:B------:R-:W-:Y:S01]  /*79c0*/  F2FP.TF32.F32.PACK_B R4, R4 ;  /* 0x00000004ff04723e */ /* 0x000fe200024050ff */
[----:B------:R-:W-:Y:S01]  /*79d0*/  FFMA R6, R26, R3, R6 ;  /* 0x000000031a067223 */ /* 0x000fe20000000006 */
[----:B------:R-:W-:Y:S01]  /*79e0*/  FMUL R10, R24, R10 ;  /* 0x0000000a180a7220 */ /* 0x000fe20000400000 */
[----:B------:R-:W-:Y:S01]  /*79f0*/  F2FP.TF32.F32.PACK_B R5, R5 ;  /* 0x00000005ff05723e */ /* 0x000fe200024050ff */
[----:B------:R-:W-:Y:S01]  /*7a00*/  FFMA R7, R26, R20, R7 ;  /* 0x000000141a077223 */ /* 0x000fe20000000007 */
[----:B------:R-:W-:Y:S01]  /*7a10*/  IMAD R0, R0, 0x800, R52 ;  /* 0x0000080000007824 */ /* 0x000fe200078e0234 */
[----:B------:R-:W-:Y:S01]  /*7a20*/  F2FP.TF32.F32.PACK_B R6, R6 ;  /* 0x00000006ff06723e */ /* 0x000fe200024050ff */
[----:B------:R-:W-:Y:S01]  /*7a30*/  FMUL R11, R24, R11 ;  /* 0x0000000b180b7220 */ /* 0x000fe20000400000 */
[----:B------:R-:W-:Y:S01]  /*7a40*/  FFMA R8, R26, R21, R8 ;  /* 0x000000151a087223 */ /* 0x000fe20000000008 */
[----:B------:R-:W-:Y:S01]  /*7a50*/  F2FP.TF32.F32.PACK_B R7, R7 ;  /* 0x00000007ff07723e */ /* 0x000fe200024050ff */
[----:B------:R-:W-:Y:S01]  /*7a60*/  FMUL R12, R24, R12 ;  /* 0x0000000c180c7220 */ /* 0x000fe20000400000 */
[----:B------:R-:W-:Y:S01]  /*7a70*/  LEA R0, R0, UR43, 0x2 ;  /* 0x0000002b00007c11 */ /* 0x000fe2000f8e10ff */
[----:B------:R-:W-:Y:S01]  /*7a80*/  FFMA R9, R26, R25, R9 ;  /* 0x000000191a097223 */ /* 0x000fe20000000009 */
[----:B------:R-:W-:Y:S01]  /*7a90*/  FMUL R13, R24, R13 ;  /* 0x0000000d180d7220 */ /* 0x000fe20000400000 */
        /* <DEDUP_REMOVED lines=12> */
[C---:B------:R-:W-:Y:S01]  /*7b60*/  IADD3 R2, PT, PT, R73.reuse, 0x400, R0 ;  /* 0x0000040049027810 */ /* 0x040fe20007ffe000 */
[C---:B------:R-:W-:Y:S01]  /*7b70*/  FFMA R16, R26.reuse, R33, R16 ;  /* 0x000000211a107223 */ /* 0x040fe20000000010 */
[----:B------:R-:W-:Y:S01]  /*7b80*/  F2FP.TF32.F32.PACK_B R8, R8 ;  /* 0x00000008ff08723e */ /* 0x000fe200024050ff */
[----:B------:R-:W-:Y:S01]  /*7b90*/  SYNCS.ARRIVE.TRANS64.RED.A1T0 RZ, [UR4], RZ ;  /* 0x000000ffffff79a7 */ /* 0x000fe20008100404 */
[----:B------:R1:W-:Y:S01]  /*7ba0*/  STSM.16.M88.4 [R0+0x400], R4 ;  /* 0x0004000400007844 */ /* 0x0003e20000000200 */
[----:B------:R-:W-:Y:S01]  /*7bb0*/  F2FP.TF32.F32.PACK_B R9, R9 ;  /* 0x00000009ff09723e */ /* 0x000fe200024050ff */
[C---:B------:R-:W-:Y:S01]  /*7bc0*/  FFMA R17, R26.reuse, R34, R17 ;  /* 0x000000221a117223 */ /* 0x040fe20000000011 */
[----:B------:R-:W-:Y:S01]  /*7bd0*/  F2FP.TF32.F32.PACK_B R10, R10 ;  /* 0x0000000aff0a723e */ /* 0x000fe200024050ff */
[C---:B------:R-:W-:Y:S01]  /*7be0*/  FFMA R18, R26.reuse, R35, R18 ;  /* 0x000000231a127223 */ /* 0x040fe20000000012 */
[----:B------:R-:W-:Y:S01]  /*7bf0*/  F2FP.TF32.F32.PACK_B R11, R11 ;  /* 0x0000000bff0b723e */ /* 0x000fe200024050ff */
[----:B------:R-:W-:Y:S01]  /*7c00*/  FFMA R19, R26, R36, R19 ;  /* 0x000000241a137223 */ /* 0x000fe20000000013 */
[----:B------:R-:W-:Y:S02]  /*7c10*/  IADD3 R72, PT, PT, R72, 0x400, R0 ;  /* 0x0000040048487810 */ /* 0x000fe40007ffe000 */
[----:B------:R-:W-:Y:S01]  /*7c20*/  F2FP.TF32.F32.PACK_B R12, R12 ;  /* 0x0000000cff0c723e */ /* 0x000fe200024050ff */
        /* <DEDUP_REMOVED lines=20> */
[----:B------:R-:W-:Y:S02]  /*7d70*/  ULEA UR5, UR44, UR43, 0xd ;  /* 0x0000002b2c057291 */ /* 0x000fe4000f8e68ff */
[----:B------:R-:W-:Y:S02]  /*7d80*/  UIADD3 UR9, UPT, UPT, UR49, 0x20, URZ ;  /* 0x0000002031097890 */ /* 0x000fe4000fffe0ff */
[----:B------:R-:W-:Y:S01]  /*7d90*/  UIADD3 UR8, UPT, UPT, UR5, 0x400, URZ ;  /* 0x0000040005087890 */ /* 0x000fe2000fffe0ff */
[----:B------:R-:W-:Y:S01]  /*7da0*/  UMOV UR10, UR50 ;  /* 0x00000032000a7c82 */ /* 0x000fe20008000000 */
[----:B------:R-:W-:Y:S01]  /*7db0*/  UMOV UR11, UR60 ;  /* 0x0000003c000b7c82 */ /* 0x000fe20008000000 */
[----:B--2---:R-:W-:Y:S04]  /*7dc0*/  UIADD3 UR4, UP0, UPT, UR6, 0x680, URZ ;  /* 0x0000068006047890 */ /* 0x004fe8000ff1e0ff */
[----:B------:R-:W-:Y:S09]  /*7dd0*/  UIADD3.X UR5, UPT, UPT, URZ, UR7, URZ, UP0, !UPT ;  /* 0x00000007ff057290 */ /* 0x000ff200087fe4ff */
[----:B------:R2:W-:Y:S02]  /*7de0*/  UTMASTG.3D [UR8], [UR4] ;  /* 0x00000008040073b5 */ /* 0x0005e40008010000 */
[----:B--2---:R0:W-:Y:S02]  /*7df0*/  UTMACMDFLUSH ;  /* 0x00000000000079b7 */ /* 0x0041e40000000000 */
.L_x_116:
[----:B------:R-:W-:Y:S05]  /*7e00*/  BSYNC.RECONVERGENT B0 ;  /* 0x0000000000007941 */ /* 0x000fea0003800200 */
.L_x_115:
[----:B------:R-:W-:Y:S01]  /*7e10*/  UIADD3 UR4, UPT, UPT, UR44, 0x1, URZ ;  /* 0x000000012c047890 */ /* 0x000fe2000fffe0ff */
[----:B------:R-:W-:Y:S03]  /*7e20*/  BSSY.RECONVERGENT B0, `(.L_x_117) ;  /* 0x0000008000007945 */ /* 0x000fe60003800200 */
[----:B------:R-:W-:Y:S04]  /*7e30*/  UISETP.NE.AND UP0, UPT, UR4, 0x3, UPT ;  /* 0x000000030400788c */ /* 0x000fe8000bf05270 */
[----:B------:R-:W-:Y:S02]  /*7e40*/  UISETP.EQ.XOR UP1, UPT, UR46, 0x3, !UP0 ;  /* 0x000000032e00788c */ /* 0x000fe4000c722a70 */
[----:B------:R-:W-:Y:S02]  /*7e50*/  USEL UR45, UR4, URZ, UP0 ;  /* 0x000000ff042d7287 */ /* 0x000fe40008000000 */
[----:B------:R-:W-:Y:S04]  /*7e60*/  USEL UR5, URZ, 0x1, !UP1 ;  /* 0x00000001ff057887 */ /* 0x000fe8000c800000 */
[----:B------:R-:W-:Y:S01]  /*7e70*/  ULOP3.LUT UR53, UR53, UR5, URZ, 0x3c, !UPT ;  /* 0x0000000535357292 */ /* 0x000fe2000f8e3cff */
[----:B------:R-:W-:Y:S11]  /*7e80*/  @P0 BRA `(.L_x_118) ;  /* 0x0000000000040947 */ /* 0x000ff60003800000 */
[----:B------:R-:W-:Y:S04]  /*7e90*/  DEPBAR.LE SB0, 0x1 ;  /* 0x000080400000791a */ /* 0x000fe80000000000 */
.L_x_118:
[----:B------:R-:W-:Y:S05]  /*7ea0*/  BSYNC.RECONVERGENT B0 ;  /* 0x0000000000007941 */ /* 0x000fea0003800200 */
.L_x_117:
[----:B------:R-:W-:Y:S01]  /*7eb0*/  BAR.SYNC.DEFER_BLOCKING 0x1, 0x80 ;  /* 0x0042000000007b1d */ /* 0x000fe20000010000 */
[----:B------:R-:W-:Y:S01]  /*7ec0*/  UISETP.NE.AND UP0, UPT, UR52, -0x2, UPT ;  /* 0xfffffffe3400788c */ /* 0x000fe2000bf05270 */
[----:B------:R-:W-:Y:S08]  /*7ed0*/  IADD3 R22, PT, PT, R22, 0x1, RZ ;  /* 0x0000000116167810 */ /* 0x000ff00007ffe0ff */
[----:B------:R-:W-:Y:S05]  /*7ee0*/  BRA.U !UP0, `(.L_x_119) ;  /* 0x0000000108287547 */ /* 0x000fea000b800000 */
[----:B------:R-:W-:Y:S01]  /*7ef0*/  ISETP.NE.AND P0, PT, R70, RZ, PT ;  /* 0x000000ff4600720c */ /* 0x000fe20003f05270 */
[----:B-1----:R-:W-:Y:S01]  /*7f00*/  IMAD.U32 R2, RZ, RZ, UR47 ;  /* 0x0000002fff027e24 */ /* 0x002fe2000f8e00ff */
[----:B------:R-:W-:Y:S01]  /*7f10*/  UIADD3 UR4, UPT, UPT, UR47, 0x1, URZ ;  /* 0x000000012f047890 */ /* 0x000fe2000fffe0ff */
[----:B------:R-:W-:Y:S03]  /*7f20*/  IMAD.U32 R0, RZ, RZ, UR63 ;  /* 0x0000003fff007e24 */ /* 0x000fe6000f8e00ff */
[----:B------:R-:W-:Y:S04]  /*7f30*/  UISETP.NE.AND UP0, UPT, UR4, 0x3, UPT ;  /* 0x000000030400788c */ /* 0x000fe8000bf05270 */
[----:B------:R-:W-:Y:S03]  /*7f40*/  USEL UR47, UR4, URZ, UP0 ;  /* 0x000000ff042f7287 */ /* 0x000fe60008000000 */
[----:B------:R-:W-:Y:S05]  /*7f50*/  @P0 LEA R2, R2, UR43, 0x3 ;  /* 0x0000002b02020c11 */ /* 0x000fea000f8e18ff */
[----:B------:R-:W-:Y:S05]  /*7f60*/  @P0 VIADD R2, R2, 0x48 ;  /* 0x0000004802020836 */ /* 0x000fea0000000000 */
[----:B------:R-:W-:Y:S04]  /*7f70*/  @P0 PRMT R0, R0, 0x654, R2 ;  /* 0x0000065400000816 */ /* 0x000fe80000000002 */
[----:B------:R2:W-:Y:S03]  /*7f80*/  @P0 SYNCS.ARRIVE.TRANS64.RED.A1T0 RZ, [R0+URZ], RZ ;  /* 0x000000ff00ff09a7 */ /* 0x0005e600081004ff */
.L_x_119:
[----:B------:R-:W-:Y:S01]  /*7f90*/  R2UR UR6, R69 ;  /* 0x00000000450672ca */ /* 0x000fe200000e0000 */
[----:B------:R-:W-:Y:S01]  /*7fa0*/  UIADD3 UR52, UPT, UPT, UR52, 0x2, URZ ;  /* 0x0000000234347890 */ /* 0x000fe2000fffe0ff */
[----:B------:R-:W-:Y:S02]  /*7fb0*/  R2UR UR5, R55 ;  /* 0x00000000370572ca */ /* 0x000fe400000e0000 */
[----:B------:R-:W-:Y:S02]  /*7fc0*/  R2UR UR4, R56 ;  /* 0x00000000380472ca */ /* 0x000fe400000e0000 */
[----:B------:R-:W-:Y:S02]  /*7fd0*/  R2UR UR60, R67 ;  /* 0x00000000433c72ca */ /* 0x000fe400000e0000 */
[----:B------:R-:W-:Y:S02]  /*7fe0*/  ISETP.NE.AND P0, PT, R59, 0x2, PT ;  /* 0x000000023b00780c */ /* 0x000fe40003f05270 */
[----:B------:R-:W-:Y:S02]  /*7ff0*/  ISETP.NE.AND P1, PT, R22, 0x4, PT ;  /* 0x000000041600780c */ /* 0x000fe40003f25270 */
[----:B-1----:R-:W-:Y:S01]  /*8000*/  SEL R2, RZ, 0x1, P0 ;  /* 0x00000001ff027807 */ /* 0x002fe20000000000 */
[----:B------:R-:W-:Y:S01]  /*8010*/  UISETP.NE.AND UP0, UPT, UR6, URZ, UPT ;  /* 0x000000ff0600728c */ /* 0x000fe2000bf05270 */
[----:B--2---:R-:W-:Y:S01]  /*8020*/  SEL R0, RZ, 0x1, P1 ;  /* 0x00000001ff007807 */ /* 0x004fe20000800000 */
[----:B------:R-:W-:Y:S01]  /*8030*/  UIADD3 UR27, UPT, UPT, UR36, UR5, URZ ;  /* 0x00000005241b7290 */ /* 0x000fe2000fffe0ff */
[----:B------:R-:W-:Y:S01]  /*8040*/  LOP3.LUT R60, R60, R2, RZ, 0x3c, !PT ;  /* 0x000000023c3c7212 */ /* 0x000fe200078e3cff */
[----:B------:R-:W-:Y:S01]  /*8050*/  UIADD3 UR25, UPT, UPT, UR37, UR4, URZ ;  /* 0x0000000425197290 */ /* 0x000fe2000fffe0ff */
[----:B------:R-:W-:Y:S02]  /*8060*/  LOP3.LUT R61, R61, R0, RZ, 0x3c, !PT ;  /* 0x000000003d3d7212 */ /* 0x000fe400078e3cff */
[----:B------:R-:W-:Y:S02]  /*8070*/  SEL R59, R59, RZ, P0 ;  /* 0x000000ff3b3b7207 */ /* 0x000fe40000000000 */
[----:B------:R-:W-:Y:S01]  /*8080*/  SEL R22, R22, RZ, P1 ;  /* 0x000000ff16167207 */ /* 0x000fe20000800000 */
[----:B------:R-:W-:Y:S06]  /*8090*/  BRA.U UP0, `(.L_x_120) ;  /* 0xffffffd900b07547 */ /* 0x000fec000b83ffff */
[----:B------:R-:W-:-:S13]  /*80a0*/  R2UR UR4, R57 ;  /* 0x00000000390472ca */ /* 0x000fda00000e0000 */
[----:B------:R-:W-:-:S09]  /*80b0*/  UISETP.NE.AND UP0, UPT, UR4, URZ, UPT ;  /* 0x000000ff0400728c */ /* 0x000fd2000bf05270 */
[----:B------:R-:W-:Y:S05]  /*80c0*/  BRA.U !UP0, `(.L_x_121) ;  /* 0x0000000108487547 */ /* 0x000fea000b800000 */
[----:B------:R-:W1:Y:S02]  /*80d0*/  LDCU.64 UR4, c[0x0][0x890] ;  /* 0x00011200ff0477ac */ /* 0x000e640008000a00 */
[----:B-1----:R-:W-:-:S04]  /*80e0*/  UISETP.NE.U32.AND UP0, UPT, UR4, URZ, UPT ;  /* 0x000000ff0400728c */ /* 0x002fc8000bf05070 */
[----:B------:R-:W-:-:S09]  /*80f0*/  UISETP.NE.AND.EX UP0, UPT, UR5, URZ, UPT, UP0 ;  /* 0x000000ff0500728c */ /* 0x000fd2000bf05300 */
[----:B------:R-:W-:Y:S05]  /*8100*/  BRA.U UP0, `(.L_x_122) ;  /* 0x00000001000c7547 */ /* 0x000fea000b800000 */
[----:B------:R-:W-:-:S13]  /*8110*/  FSETP.NEU.AND P0, PT, R26, RZ, PT ;  /* 0x000000ff1a00720b */ /* 0x000fda0003f0d000 */
[----:B------:R-:W-:Y:S05]  /*8120*/  @!P0 EXIT ;  /* 0x000000000000894d */ /* 0x000fea0003800000 */
[----:B------:R-:W-:Y:S05]  /*8130*/  BRA `(.L_x_121) ;  /* 0x00000000002c7947 */ /* 0x000fea0003800000 */
.L_x_122:
[----:B------:R-:W-:Y:S01]  /*8140*/  ISETP.NE.AND P0, PT, R58, RZ, PT ;  /* 0x000000ff3a00720c */ /* 0x000fe20003f05270 */
[----:B------:R-:W-:-:S12]  /*8150*/  BSSY.RECONVERGENT B0, `(.L_x_121) ;  /* 0x0000009000007945 */ /* 0x000fd80003800200 */
[----:B------:R-:W-:Y:S05]  /*8160*/  @P0 BRA `(.L_x_123) ;  /* 0x0000000000140947 */ /* 0x000fea0003800000 */
[----:B------:R-:W1:Y:S02]  /*8170*/  LDCU.64 UR4, c[0x0][0x888] ;  /* 0x00011100ff0477ac */ /* 0x000e640008000a00 */
[----:B-1----:R-:W-:-:S04]  /*8180*/  ISETP.NE.U32.AND P0, PT, RZ, UR4, PT ;  /* 0x00000004ff007c0c */ /* 0x002fc8000bf05070 */
[----:B------:R-:W-:-:S13]  /*8190*/  ISETP.NE.AND.EX P0, PT, RZ, UR5, PT, P0 ;  /* 0x00000005ff007c0c */ /* 0x000fda000bf05300 */
[----:B------:R-:W-:Y:S05]  /*81a0*/  @!P0 EXIT ;  /* 0x000000000000894d */ /* 0x000fea0003800000 */
[----:B------:R-:W-:Y:S05]  /*81b0*/  BRA `(.L_x_124) ;  /* 0x0000000000087947 */ /* 0x000fea0003800000 */
.L_x_123:
[----:B------:R-:W-:-:S13]  /*81c0*/  FSETP.NEU.AND P0, PT, R26, RZ, PT ;  /* 0x000000ff1a00720b */ /* 0x000fda0003f0d000 */
[----:B------:R-:W-:Y:S05]  /*81d0*/  @!P0 EXIT ;  /* 0x000000000000894d */ /* 0x000fea0003800000 */
.L_x_124:
[----:B------:R-:W-:Y:S05]  /*81e0*/  BSYNC.RECONVERGENT B0 ;  /* 0x0000000000007941 */ /* 0x000fea0003800200 */
.L_x_121:
[----:B------:R-:W-:Y:S01]  /*81f0*/  ULEA UR4, UR47, UR43, 0x3 ;  /* 0x0000002b2f047291 */ /* 0x000fe2000f8e18ff */
[----:B------:R-:W-:-:S04]  /*8200*/  DEPBAR.LE SB0, 0x0 ;  /* 0x000080000000791a */ /* 0x000fc80000000000 */
[----:B------:R-:W-:-:S04]  /*8210*/  UIADD3 UR4, UPT, UPT, UR4, 0x48, URZ ;  /* 0x0000004804047890 */ /* 0x000fc8000fffe0ff */
[----:B------:R-:W-:-:S09]  /*8220*/  UPRMT UR4, UR63, 0x654, UR4 ;  /* 0x000006543f047896 */ /* 0x000fd20008000004 */
[----:B------:R-:W-:Y:S01]  /*8230*/  SYNCS.ARRIVE.TRANS64.RED.A1T0 RZ, [UR4], RZ ;  /* 0x000000ffffff79a7 */ /* 0x000fe20008100404 */
[----:B------:R-:W-:Y:S05]  /*8240*/  EXIT ;  /* 0x000000000000794d */ /* 0x000fea0003800000 */
.L_x_24:
[----:B--2---:R2:W3:Y:S02]  /*8250*/  SYNCS.PHASECHK.TRANS64.TRYWAIT P0, [R0+URZ+0xe0], R2 ;  /* 0x0000e002000075a7 */ /* 0x0044e400080011ff */
[----:B---3--:R-:W-:Y:S05]  /*8260*/  @!P0 NANOSLEEP.SYNCS 0x989680 ;  /* 0x009896800000895d */ /* 0x008fea0003900000 */
[----:B------:R-:W3:Y:S02]  /*8270*/  @!P0 SYNCS.PHASECHK.TRANS64 P0, [R0+URZ+0xe0], R2 ;  /* 0x0000e002000085a7 */ /* 0x000ee400080010ff */
[----:B---3--:R-:W-:Y:S05]  /*8280*/  @!P0 BRA `(.L_x_24) ;  /* 0xfffffffc00f08947 */ /* 0x008fea000383ffff */
[----:B------:R-:W-:Y:S05]  /*8290*/  BRA `(.L_x_125) ;  /* 0xffffff9400cc7947 */ /* 0x000fea000383ffff */
.L_x_27:
[----:B-1----:R-:W-:-:S07]  /*82a0*/  MOV R0, UR57 ;  /* 0x0000003900007c02 */ /* 0x002fce0008000f00 */
.L_x_126:
[----:B-1----:R1:W2:Y:S02]  /*82b0*/  SYNCS.PHASECHK.TRANS64.TRYWAIT P0, [R0+URZ+0x18], R3 ;  /* 0x00001803000075a7 */ /* 0x0022a400080011ff */
[----:B--2---:R-:W-:Y:S05]  /*82c0*/  @!P0 NANOSLEEP.SYNCS 0x989680 ;  /* 0x009896800000895d */ /* 0x004fea0003900000 */
[----:B------:R-:W2:Y:S02]  /*82d0*/  @!P0 SYNCS.PHASECHK.TRANS64 P0, [R0+URZ+0x18], R3 ;  /* 0x00001803000085a7 */ /* 0x000ea400080010ff */
[----:B--2---:R-:W-:Y:S05]  /*82e0*/  @!P0 BRA `(.L_x_126) ;  /* 0xfffffffc00f08947 */ /* 0x004fea000383ffff */
[----:B------:R-:W-:Y:S05]  /*82f0*/  BRA `(.L_x_26) ;  /* 0xffffff9800187947 */ /* 0x000fea000383ffff */
.L_x_36:
[----:B-1----:R-:W-:-:S07]  /*8300*/  MOV R0, UR57 ;  /* 0x0000003900007c02 */ /* 0x002fce0008000f00 */
.L_x_127:
[----:B-1----:R1:W2:Y:S02]  /*8310*/  SYNCS.PHASECHK.TRANS64.TRYWAIT P0, [R0+URZ+0x18], R3 ;  /* 0x00001803000075a7 */ /* 0x0022a400080011ff */
[----:B--2---:R-:W-:Y:S05]  /*8320*/  @!P0 NANOSLEEP.SYNCS 0x989680 ;  /* 0x009896800000895d */ /* 0x004fea0003900000 */
[----:B------:R-:W2:Y:S02]  /*8330*/  @!P0 SYNCS.PHASECHK.TRANS64 P0, [R0+URZ+0x18], R3 ;  /* 0x00001803000085a7 */ /* 0x000ea400080010ff */
[----:B--2---:R-:W-:Y:S05]  /*8340*/  @!P0 BRA `(.L_x_127) ;  /* 0xfffffffc00f08947 */ /* 0x004fea000383ffff */
[----:B------:R-:W-:Y:S05]  /*8350*/  BRA `(.L_x_35) ;  /* 0xffffff9c007c7947 */ /* 0x000fea000383ffff */
.L_x_43:
[----:B-1----:R1:W4:Y:S02]  /*8360*/  SYNCS.PHASECHK.TRANS64.TRYWAIT P0, [R3+URZ+0x70], R0 ;  /* 0x00007000030075a7 */ /* 0x00232400080011ff */
[----:B----4-:R-:W-:Y:S05]  /*8370*/  @!P0 NANOSLEEP.SYNCS 0x989680 ;  /* 0x009896800000895d */ /* 0x010fea0003900000 */
[----:B------:R-:W4:Y:S02]  /*8380*/  @!P0 SYNCS.PHASECHK.TRANS64 P0, [R3+URZ+0x70], R0 ;  /* 0x00007000030085a7 */ /* 0x000f2400080010ff */
[----:B----4-:R-:W-:Y:S05]  /*8390*/  @!P0 BRA `(.L_x_43) ;  /* 0xfffffffc00f08947 */ /* 0x010fea000383ffff */
[----:B------:R-:W-:Y:S05]  /*83a0*/  BRA `(.L_x_128) ;  /* 0xffffffa000c07947 */ /* 0x000fea000383ffff */
.L_x_47:
[----:B------:R-:W-:-:S07]  /*83b0*/  MOV R0, UR4 ;  /* 0x0000000400007c02 */ /* 0x000fce0008000f00 */
.L_x_129:
[----:B-1----:R1:W2:Y:S02]  /*83c0*/  SYNCS.PHASECHK.TRANS64.TRYWAIT P0, [R0+URZ], R2 ;  /* 0x00000002000075a7 */ /* 0x0022a400080011ff */
[----:B--2---:R-:W-:Y:S05]  /*83d0*/  @!P0 NANOSLEEP.SYNCS 0x989680 ;  /* 0x009896800000895d */ /* 0x004fea0003900000 */
[----:B------:R-:W2:Y:S02]  /*83e0*/  @!P0 SYNCS.PHASECHK.TRANS64 P0, [R0+URZ], R2 ;  /* 0x00000002000085a7 */ /* 0x000ea400080010ff */
[----:B--2---:R-:W-:Y:S05]  /*83f0*/  @!P0 BRA `(.L_x_129) ;  /* 0xfffffffc00f08947 */ /* 0x004fea000383ffff */
[----:B------:R-:W-:Y:S05]  /*8400*/  BRA `(.L_x_130) ;  /* 0xffffffa8006c7947 */ /* 0x000fea000383ffff */
.L_x_48:
[----:B------:R-:W-:-:S07]  /*8410*/  MOV R0, UR5 ;  /* 0x0000000500007c02 */ /* 0x000fce0008000f00 */
.L_x_131:
[----:B-1----:R1:W2:Y:S02]  /*8420*/  SYNCS.PHASECHK.TRANS64.TRYWAIT P0, [R0+URZ], R2 ;  /* 0x00000002000075a7 */ /* 0x0022a400080011ff */
[----:B--2---:R-:W-:Y:S05]  /*8430*/  @!P0 NANOSLEEP.SYNCS 0x989680 ;  /* 0x009896800000895d */ /* 0x004fea0003900000 */
[----:B------:R-:W2:Y:S02]  /*8440*/  @!P0 SYNCS.PHASECHK.TRANS64 P0, [R0+URZ], R2 ;  /* 0x00000002000085a7 */ /* 0x000ea400080010ff */
[----:B--2---:R-:W-:Y:S05]  /*8450*/  @!P0 BRA `(.L_x_131) ;  /* 0xfffffffc00f08947 */ /* 0x004fea000383ffff */
[----:B------:R-:W-:Y:S05]  /*8460*/  BRA `(.L_x_132) ;  /* 0xffffffa800787947 */ /* 0x000fea000383ffff */
.L_x_51:
[----:B--2---:R2:W3:Y:S02]  /*8470*/  SYNCS.PHASECHK.TRANS64.TRYWAIT P0, [R2+URZ+0xd0], R4 ;  /* 0x0000d004020075a7 */ /* 0x0044e400080011ff */
[----:B---3--:R-:W-:Y:S05]  /*8480*/  @!P0 NANOSLEEP.SYNCS 0x989680 ;  /* 0x009896800000895d */ /* 0x008fea0003900000 */
[----:B------:R-:W3:Y:S02]  /*8490*/  @!P0 SYNCS.PHASECHK.TRANS64 P0, [R2+URZ+0xd0], R4 ;  /* 0x0000d004020085a7 */ /* 0x000ee400080010ff */
[----:B---3--:R-:W-:Y:S05]  /*84a0*/  @!P0 BRA `(.L_x_51) ;  /* 0xfffffffc00f08947 */ /* 0x008fea000383ffff */
[----:B------:R-:W-:Y:S05]  /*84b0*/  BRA `(.L_x_133) ;  /* 0xffffffa800d47947 */ /* 0x000fea000383ffff */
.L_x_52:
[----:B------:R-:W-:-:S07]  /*84c0*/  MOV R2, UR4 ;  /* 0x0000000400027c02 */ /* 0x000fce0008000f00 */
.L_x_134:
[----:B--2---:R2:W3:Y:S02]  /*84d0*/  SYNCS.PHASECHK.TRANS64.TRYWAIT P0, [R2+URZ+0x80], R5 ;  /* 0x00008005020075a7 */ /* 0x0044e400080011ff */
[----:B---3--:R-:W-:Y:S05]  /*84e0*/  @!P0 NANOSLEEP.SYNCS 0x989680 ;  /* 0x009896800000895d */ /* 0x008fea0003900000 */
[----:B------:R-:W3:Y:S02]  /*84f0*/  @!P0 SYNCS.PHASECHK.TRANS64 P0, [R2+URZ+0x80], R5 ;  /* 0x00008005020085a7 */ /* 0x000ee400080010ff */
[----:B---3--:R-:W-:Y:S05]  /*8500*/  @!P0 BRA `(.L_x_134) ;  /* 0xfffffffc00f08947 */ /* 0x008fea000383ffff */
[----:B------:R-:W-:Y:S05]  /*8510*/  BRA `(.L_x_135) ;  /* 0xffffffa800e47947 */ /* 0x000fea000383ffff */
.L_x_53:
[----:B--2---:R2:W3:Y:S02]  /*8520*/  SYNCS.PHASECHK.TRANS64.TRYWAIT P1, [R2+URZ+0x70], R4 ;  /* 0x00007004020075a7 */ /* 0x0044e400080211ff */
[----:B---3--:R-:W-:Y:S05]  /*8530*/  @!P1 NANOSLEEP.SYNCS 0x989680 ;  /* 0x009896800000995d */ /* 0x008fea0003900000 */
[----:B------:R-:W3:Y:S02]  /*8540*/  @!P1 SYNCS.PHASECHK.TRANS64 P1, [R2+URZ+0x70], R4 ;  /* 0x00007004020095a7 */ /* 0x000ee400080210ff */
[----:B---3--:R-:W-:Y:S05]  /*8550*/  @!P1 BRA `(.L_x_53) ;  /* 0xfffffffc00f09947 */ /* 0x008fea000383ffff */
[----:B------:R-:W-:Y:S05]  /*8560*/  BRA `(.L_x_136) ;  /* 0xffffffac00147947 */ /* 0x000fea000383ffff */
.L_x_56:
[----:B------:R-:W-:-:S07]  /*8570*/  MOV R0, UR4 ;  /* 0x0000000400007c02 */ /* 0x000fce0008000f00 */
.L_x_137:
[----:B--2---:R2:W3:Y:S02]  /*8580*/  SYNCS.PHASECHK.TRANS64.TRYWAIT P0, [R0+URZ+0x80], R2 ;  /* 0x00008002000075a7 */ /* 0x0044e400080011ff */
[----:B---3--:R-:W-:Y:S05]  /*8590*/  @!P0 NANOSLEEP.SYNCS 0x989680 ;  /* 0x009896800000895d */ /* 0x008fea0003900000 */
[----:B------:R-:W3:Y:S02]  /*85a0*/  @!P0 SYNCS.PHASECHK.TRANS64 P0, [R0+URZ+0x80], R2 ;  /* 0x00008002000085a7 */ /* 0x000ee400080010ff */
[----:B---3--:R-:W-:Y:S05]  /*85b0*/  @!P0 BRA `(.L_x_137) ;  /* 0xfffffffc00f08947 */ /* 0x008fea000383ffff */
[----:B------:R-:W-:Y:S05]  /*85c0*/  BRA `(.L_x_55) ;  /* 0xffffffac00687947 */ /* 0x000fea000383ffff */
.L_x_63:
[----:B-1----:R1:W2:Y:S02]  /*85d0*/  SYNCS.PHASECHK.TRANS64.TRYWAIT P1, [R0+URZ+0x70], R2 ;  /* 0x00007002000075a7 */ /* 0x0022a400080211ff */
[----:B--2---:R-:W-:Y:S05]  /*85e0*/  @!P1 NANOSLEEP.SYNCS 0x989680 ;  /* 0x009896800000995d */ /* 0x004fea0003900000 */
[----:B------:R-:W2:Y:S02]  /*85f0*/  @!P1 SYNCS.PHASECHK.TRANS64 P1, [R0+URZ+0x70], R2 ;  /* 0x00007002000095a7 */ /* 0x000ea400080210ff */
[----:B--2---:R-:W-:Y:S05]  /*8600*/  @!P1 BRA `(.L_x_63) ;  /* 0xfffffffc00f09947 */ /* 0x004fea000383ffff */
[----:B------:R-:W-:Y:S05]  /*8610*/  BRA `(.L_x_138) ;  /* 0xffffffb000d07947 */ /* 0x000fea000383ffff */
.L_x_64:
[----:B------:R-:W-:-:S13]  /*8620*/  R2UR UR4, R13 ;  /* 0x000000000d0472ca */ /* 0x000fda00000e0000 */
[----:B------:R-:W-:-:S07]  /*8630*/  MOV R2, UR4 ;  /* 0x0000000400027c02 */ /* 0x000fce0008000f00 */
.L_x_139:
[----:B-1----:R1:W2:Y:S02]  /*8640*/  SYNCS.PHASECHK.TRANS64.TRYWAIT P0, [R2+URZ+0xb0], R0 ;  /* 0x0000b000020075a7 */ /* 0x0022a400080011ff */
[----:B--2---:R-:W-:Y:S05]  /*8650*/  @!P0 NANOSLEEP.SYNCS 0x989680 ;  /* 0x009896800000895d */ /* 0x004fea0003900000 */
[----:B------:R-:W2:Y:S02]  /*8660*/  @!P0 SYNCS.PHASECHK.TRANS64 P0, [R2+URZ+0xb0], R0 ;  /* 0x0000b000020085a7 */ /* 0x000ea400080010ff */
[----:B--2---:R-:W-:Y:S05]  /*8670*/  @!P0 BRA `(.L_x_139) ;  /* 0xfffffffc00f08947 */ /* 0x004fea000383ffff */
[----:B------:R-:W-:Y:S05]  /*8680*/  BRA `(.L_x_140) ;  /* 0xffffffb400247947 */ /* 0x000fea000383ffff */
.L_x_67:
[----:B------:R-:W-:Y:S07]  /*8690*/  MOV R0, UR5 ;  /* 0x0000000500007c02 */ /* 0x000fee0008000f00 */
.L_x_141:
[----:B-1----:R1:W2:Y:S02]  /*86a0*/  SYNCS.PHASECHK.TRANS64.TRYWAIT P0, [R0+URZ], R2 ;  /* 0x00000002000075a7 */ /* 0x0022a400080011ff */
[----:B--2---:R-:W-:Y:S05]  /*86b0*/  @!P0 NANOSLEEP.SYNCS 0x989680 ;  /* 0x009896800000895d */ /* 0x004fea0003900000 */
[----:B------:R-:W2:Y:S02]  /*86c0*/  @!P0 SYNCS.PHASECHK.TRANS64 P0, [R0+URZ], R2 ;  /* 0x00000002000085a7 */ /* 0x000ea400080010ff */
[----:B--2---:R-:W-:Y:S05]  /*86d0*/  @!P0 BRA `(.L_x_141) ;  /* 0xfffffffc00f08947 */ /* 0x004fea000383ffff */
[----:B------:R-:W-:Y:S05]  /*86e0*/  BRA `(.L_x_66) ;  /* 0xffffffb400407947 */ /* 0x000fea000383ffff */
.L_x_70:
[----:B------:R-:W-:-:S07]  /*86f0*/  MOV R0, UR4 ;  /* 0x0000000400007c02 */ /* 0x000fce0008000f00 */
.L_x_142:
[----:B--2---:R2:W3:Y:S02]  /*8700*/  SYNCS.PHASECHK.TRANS64.TRYWAIT P0, [R0+URZ], R2 ;  /* 0x00000002000075a7 */ /* 0x0044e400080011ff */
[----:B---3--:R-:W-:Y:S05]  /*8710*/  @!P0 NANOSLEEP.SYNCS 0x989680 ;  /* 0x009896800000895d */ /* 0x008fea0003900000 */
[----:B------:R-:W3:Y:S02]  /*8720*/  @!P0 SYNCS.PHASECHK.TRANS64 P0, [R0+URZ], R2 ;  /* 0x00000002000085a7 */ /* 0x000ee400080010ff */
[----:B---3--:R-:W-:Y:S05]  /*8730*/  @!P0 BRA `(.L_x_142) ;  /* 0xfffffffc00f08947 */ /* 0x008fea000383ffff */
[----:B------:R-:W-:Y:S05]  /*8740*/  BRA `(.L_x_143) ;  /* 0xffffffbc004c7947 */ /* 0x000fea000383ffff */
.L_x_71:
[----:B------:R-:W-:-:S07]  /*8750*/  MOV R0, UR5 ;  /* 0x0000000500007c02 */ /* 0x000fce0008000f00 */
.L_x_144:
[----:B-1----:R1:W2:Y:S02]  /*8760*/  SYNCS.PHASECHK.TRANS64.TRYWAIT P0, [R0+URZ], R3 ;  /* 0x00000003000075a7 */ /* 0x0022a400080011ff */
[----:B--2---:R-:W-:Y:S05]  /*8770*/  @!P0 NANOSLEEP.SYNCS 0x989680 ;  /* 0x009896800000895d */ /* 0x004fea0003900000 */
[----:B------:R-:W2:Y:S02]  /*8780*/  @!P0 SYNCS.PHASECHK.TRANS64 P0, [R0+URZ], R3 ;  /* 0x00000003000085a7 */ /* 0x000ea400080010ff */
[----:B--2---:R-:W-:Y:S05]  /*8790*/  @!P0 BRA `(.L_x_144) ;  /* 0xfffffffc00f08947 */ /* 0x004fea000383ffff */
[----:B------:R-:W-:Y:S05]  /*87a0*/  BRA `(.L_x_145) ;  /* 0xffffffbc00587947 */ /* 0x000fea000383ffff */
.L_x_72:
[----:B------:R-:W-:-:S07]  /*87b0*/  MOV R0, UR5 ;  /* 0x0000000500007c02 */ /* 0x000fce0008000f00 */
.L_x_146:
[----:B-1----:R1:W2:Y:S02]  /*87c0*/  SYNCS.PHASECHK.TRANS64.TRYWAIT P0, [R0+URZ], R3 ;  /* 0x00000003000075a7 */ /* 0x0022a400080011ff */
[----:B--2---:R-:W-:Y:S05]  /*87d0*/  @!P0 NANOSLEEP.SYNCS 0x989680 ;  /* 0x009896800000895d */ /* 0x004fea0003900000 */
[----:B------:R-:W2:Y:S02]  /*87e0*/  @!P0 SYNCS.PHASECHK.TRANS64 P0, [R0+URZ], R3 ;  /* 0x00000003000085a7 */ /* 0x000ea400080010ff */
[----:B--2---:R-:W-:Y:S05]  /*87f0*/  @!P0 BRA `(.L_x_146) ;  /* 0xfffffffc00f08947 */ /* 0x004fea000383ffff */
[----:B------:R-:W-:Y:S05]  /*8800*/  BRA `(.L_x_147) ;  /* 0xffffffbc00647947 */ /* 0x000fea000383ffff */
.L_x_73:
[----:B-1----:R-:W-:-:S07]  /*8810*/  MOV R0, UR4 ;  /* 0x0000000400007c02 */ /* 0x002fce0008000f00 */
.L_x_148:
[----:B-1----:R1:W2:Y:S02]  /*8820*/  SYNCS.PHASECHK.TRANS64.TRYWAIT P0, [R0+URZ], R2 ;  /* 0x00000002000075a7 */ /* 0x0022a400080011ff */
[----:B--2---:R-:W-:Y:S05]  /*8830*/  @!P0 NANOSLEEP.SYNCS 0x989680 ;  /* 0x009896800000895d */ /* 0x004fea0003900000 */
[----:B------:R-:W2:Y:S02]  /*8840*/  @!P0 SYNCS.PHASECHK.TRANS64 P0, [R0+URZ], R2 ;  /* 0x00000002000085a7 */ /* 0x000ea400080010ff */
[----:B--2---:R-:W-:Y:S05]  /*8850*/  @!P0 BRA `(.L_x_148) ;  /* 0xfffffffc00f08947 */ /* 0x004fea000383ffff */
[----:B------:R-:W-:Y:S05]  /*8860*/  BRA `(.L_x_149) ;  /* 0xffffffbc00707947 */ /* 0x000fea000383ffff */
.L_x_78:
[----:B---3--:R3:W4:Y:S02]  /*8870*/  SYNCS.PHASECHK.TRANS64.TRYWAIT P0, [R12+URZ+0x70], R0 ;  /* 0x000070000c0075a7 */ /* 0x00872400080011ff */
[----:B----4-:R-:W-:Y:S05]  /*8880*/  @!P0 NANOSLEEP.SYNCS 0x989680 ;  /* 0x009896800000895d */ /* 0x010fea0003900000 */
[----:B------:R-:W4:Y:S02]  /*8890*/  @!P0 SYNCS.PHASECHK.TRANS64 P0, [R12+URZ+0x70], R0 ;  /* 0x000070000c0085a7 */ /* 0x000f2400080010ff */
[----:B----4-:R-:W-:Y:S05]  /*88a0*/  @!P0 BRA `(.L_x_78) ;  /* 0xfffffffc00f08947 */ /* 0x010fea000383ffff */
[----:B------:R-:W-:Y:S05]  /*88b0*/  BRA `(.L_x_150) ;  /* 0xffffffc000847947 */ /* 0x000fea000383ffff */
.L_x_81:
[----:B-1----:R-:W-:Y:S07]  /*88c0*/  MOV R0, UR24 ;  /* 0x0000001800007c02 */ /* 0x002fee0008000f00 */
.L_x_151:
[----:B-1----:R1:W3:Y:S02]  /*88d0*/  SYNCS.PHASECHK.TRANS64.TRYWAIT P2, [R0+URZ+0x68], R6 ;  /* 0x00006806000075a7 */ /* 0x0022e400080411ff */
[----:B---3--:R-:W-:Y:S05]  /*88e0*/  @!P2 NANOSLEEP.SYNCS 0x989680 ;  /* 0x009896800000a95d */ /* 0x008fea0003900000 */
[----:B------:R-:W3:Y:S02]  /*88f0*/  @!P2 SYNCS.PHASECHK.TRANS64 P2, [R0+URZ+0x68], R6 ;  /* 0x000068060000a5a7 */ /* 0x000ee400080410ff */
[----:B---3--:R-:W-:Y:S05]  /*8900*/  @!P2 BRA `(.L_x_151) ;  /* 0xfffffffc00f0a947 */ /* 0x008fea000383ffff */
[----:B------:R-:W-:Y:S05]  /*8910*/  BRA `(.L_x_80) ;  /* 0xffffffc400e87947 */ /* 0x000fea000383ffff */
.L_x_84:
[----:B------:R-:W-:Y:S07]  /*8920*/  MOV R0, UR4 ;  /* 0x0000000400007c02 */ /* 0x000fee0008000f00 */
.L_x_152:
[----:B-1----:R1:W3:Y:S02]  /*8930*/  SYNCS.PHASECHK.TRANS64.TRYWAIT P0, [R0+URZ+0x48], R9 ;  /* 0x00004809000075a7 */ /* 0x0022e400080011ff */
[----:B---3--:R-:W-:Y:S05]  /*8940*/  @!P0 NANOSLEEP.SYNCS 0x989680 ;  /* 0x009896800000895d */ /* 0x008fea0003900000 */
[----:B------:R-:W3:Y:S02]  /*8950*/  @!P0 SYNCS.PHASECHK.TRANS64 P0, [R0+URZ+0x48], R9 ;  /* 0x00004809000085a7 */ /* 0x000ee400080010ff */
[----:B---3--:R-:W-:Y:S05]  /*8960*/  @!P0 BRA `(.L_x_152) ;  /* 0xfffffffc00f08947 */ /* 0x008fea000383ffff */
[----:B------:R-:W-:Y:S05]  /*8970*/  BRA `(.L_x_153) ;  /* 0xffffffc800487947 */ /* 0x000fea000383ffff */
.L_x_85:
[----:B------:R-:W-:Y:S07]  /*8980*/  MOV R6, UR5 ;  /* 0x0000000500067c02 */ /* 0x000fee0008000f00 */
.L_x_154:
[----:B-1----:R1:W3:Y:S02]  /*8990*/  SYNCS.PHASECHK.TRANS64.TRYWAIT P0, [R6+URZ+0x48], R0 ;  /* 0x00004800060075a7 */ /* 0x0022e400080011ff */
[----:B---3--:R-:W-:Y:S05]  /*89a0*/  @!P0 NANOSLEEP.SYNCS 0x989680 ;  /* 0x009896800000895d */ /* 0x008fea0003900000 */
[----:B------:R-:W3:Y:S02]  /*89b0*/  @!P0 SYNCS.PHASECHK.TRANS64 P0, [R6+URZ+0x48], R0 ;  /* 0x00004800060085a7 */ /* 0x000ee400080010ff */
[----:B---3--:R-:W-:Y:S05]  /*89c0*/  @!P0 BRA `(.L_x_154) ;  /* 0xfffffffc00f08947 */ /* 0x008fea000383ffff */
[----:B------:R-:W-:Y:S05]  /*89d0*/  BRA `(.L_x_155) ;  /* 0xffffffc800a47947 */ /* 0x000fea000383ffff */
.L_x_87:
[----:B------:R-:W-:-:S07]  /*89e0*/  MOV R0, UR4 ;  /* 0x0000000400007c02 */ /* 0x000fce0008000f00 */
.L_x_156:
[----:B-1----:R1:W4:Y:S02]  /*89f0*/  SYNCS.PHASECHK.TRANS64.TRYWAIT P0, [R0+URZ], R2 ;  /* 0x00000002000075a7 */ /* 0x00232400080011ff */
[----:B----4-:R-:W-:Y:S05]  /*8a00*/  @!P0 NANOSLEEP.SYNCS 0x989680 ;  /* 0x009896800000895d */ /* 0x010fea0003900000 */
[----:B------:R-:W4:Y:S02]  /*8a10*/  @!P0 SYNCS.PHASECHK.TRANS64 P0, [R0+URZ], R2 ;  /* 0x00000002000085a7 */ /* 0x000f2400080010ff */
[----:B----4-:R-:W-:Y:S05]  /*8a20*/  @!P0 BRA `(.L_x_156) ;  /* 0xfffffffc00f08947 */ /* 0x010fea000383ffff */
[----:B------:R-:W-:Y:S05]  /*8a30*/  BRA `(.L_x_157) ;  /* 0xffffffcc00347947 */ /* 0x000fea000383ffff */
.L_x_88:
[----:B------:R-:W-:-:S07]  /*8a40*/  MOV R0, UR5 ;  /* 0x0000000500007c02 */ /* 0x000fce0008000f00 */
.L_x_158:
[----:B-1----:R1:W4:Y:S02]  /*8a50*/  SYNCS.PHASECHK.TRANS64.TRYWAIT P0, [R0+URZ], R2 ;  /* 0x00000002000075a7 */ /* 0x00232400080011ff */
[----:B----4-:R-:W-:Y:S05]  /*8a60*/  @!P0 NANOSLEEP.SYNCS 0x989680 ;  /* 0x009896800000895d */ /* 0x010fea0003900000 */
[----:B------:R-:W4:Y:S02]  /*8a70*/  @!P0 SYNCS.PHASECHK.TRANS64 P0, [R0+URZ], R2 ;  /* 0x00000002000085a7 */ /* 0x000f2400080010ff */
[----:B----4-:R-:W-:Y:S05]  /*8a80*/  @!P0 BRA `(.L_x_158) ;  /* 0xfffffffc00f08947 */ /* 0x010fea000383ffff */
[----:B------:R-:W-:Y:S05]  /*8a90*/  BRA `(.L_x_159) ;  /* 0xffffffcc00407947 */ /* 0x000fea000383ffff */
.L_x_90:
[----:B-1----:R1:W2:Y:S02]  /*8aa0*/  SYNCS.PHASECHK.TRANS64.TRYWAIT P0, [R0+URZ+0x70], R2 ;  /* 0x00007002000075a7 */ /* 0x0022a400080011ff */
[----:B--2---:R-:W-:Y:S05]  /*8ab0*/  @!P0 NANOSLEEP.SYNCS 0x989680 ;  /* 0x009896800000895d */ /* 0x004fea0003900000 */
[----:B------:R-:W2:Y:S02]  /*8ac0*/  @!P0 SYNCS.PHASECHK.TRANS64 P0, [R0+URZ+0x70], R2 ;  /* 0x00007002000085a7 */ /* 0x000ea400080010ff */
[----:B--2---:R-:W-:Y:S05]  /*8ad0*/  @!P0 BRA `(.L_x_90) ;  /* 0xfffffffc00f08947 */ /* 0x004fea000383ffff */
[----:B------:R-:W-:Y:S05]  /*8ae0*/  BRA `(.L_x_160) ;  /* 0xffffffd000307947 */ /* 0x000fea000383ffff */
.L_x_100:
[----:B-1----:R1:W3:Y:S02]  /*8af0*/  SYNCS.PHASECHK.TRANS64.TRYWAIT P1, [R2+URZ+0x30], R0 ;  /* 0x00003000020075a7 */ /* 0x0022e400080211ff */
[----:B---3--:R-:W-:Y:S05]  /*8b00*/  @!P1 NANOSLEEP.SYNCS 0x989680 ;  /* 0x009896800000995d */ /* 0x008fea0003900000 */
[----:B------:R-:W3:Y:S02]  /*8b10*/  @!P1 SYNCS.PHASECHK.TRANS64 P1, [R2+URZ+0x30], R0 ;  /* 0x00003000020095a7 */ /* 0x000ee400080210ff */
[----:B---3--:R-:W-:Y:S05]  /*8b20*/  @!P1 BRA `(.L_x_100) ;  /* 0xfffffffc00f09947 */ /* 0x008fea000383ffff */
[----:B------:R-:W-:Y:S05]  /*8b30*/  BRA `(.L_x_99) ;  /* 0xffffffdc00b07947 */ /* 0x000fea000383ffff */
.L_x_102:
[----:B--2---:R2:W3:Y:S02]  /*8b40*/  SYNCS.PHASECHK.TRANS64.TRYWAIT P0, [R71+URZ+0x90], R3 ;  /* 0x00009003470075a7 */ /* 0x0044e400080011ff */
[----:B---3--:R-:W-:Y:S05]  /*8b50*/  @!P0 NANOSLEEP.SYNCS 0x989680 ;  /* 0x009896800000895d */ /* 0x008fea0003900000 */
[----:B------:R-:W3:Y:S02]  /*8b60*/  @!P0 SYNCS.PHASECHK.TRANS64 P0, [R71+URZ+0x90], R3 ;  /* 0x00009003470085a7 */ /* 0x000ee400080010ff */
[----:B---3--:R-:W-:Y:S05]  /*8b70*/  @!P0 BRA `(.L_x_102) ;  /* 0xfffffffc00f08947 */ /* 0x008fea000383ffff */
[----:B------:R-:W-:Y:S05]  /*8b80*/  BRA `(.L_x_101) ;  /* 0xffffffe000287947 */ /* 0x000fea000383ffff */
.L_x_113:
[----:B-1----:R1:W2:Y:S02]  /*8b90*/  SYNCS.PHASECHK.TRANS64.TRYWAIT P0, [R2+URZ+0x30], R74 ;  /* 0x0000304a020075a7 */ /* 0x0022a400080011ff */
[----:B--2---:R-:W-:Y:S05]  /*8ba0*/  @!P0 NANOSLEEP.SYNCS 0x989680 ;  /* 0x009896800000895d */ /* 0x004fea0003900000 */
[----:B------:R-:W2:Y:S02]  /*8bb0*/  @!P0 SYNCS.PHASECHK.TRANS64 P0, [R2+URZ+0x30], R74 ;  /* 0x0000304a020085a7 */ /* 0x000ea400080010ff */
[----:B--2---:R-:W-:Y:S05]  /*8bc0*/  @!P0 BRA `(.L_x_113) ;  /* 0xfffffffc00f08947 */ /* 0x004fea000383ffff */
[----:B------:R-:W-:Y:S05]  /*8bd0*/  BRA `(.L_x_112) ;  /* 0xffffffe800747947 */ /* 0x000fea000383ffff */
        .weak           $__internal_0_$__cuda_sm10x_tcgen05_guardrail_trap_col_being_dealloced_not_returned_by_alloc
        .type           $__internal_0_$__cuda_sm10x_tcgen05_guardrail_trap_col_being_dealloced_not_returned_by_alloc,@function
        .size           $__internal_0_$__cuda_sm10x_tcgen05_guardrail_trap_col_being_dealloced_not_returned_by_alloc,($__internal_1_$__cuda_sm10x_tcgen05_guardrail_trap_phase_invalid_during_alloc - $__internal_0_$__cuda_sm10x_tcgen05_guardrail_trap_col_being_dealloced_not_returned_by_alloc)
$__internal_0_$__cuda_sm10x_tcgen05_guardrail_trap_col_being_dealloced_not_returned_by_alloc:
[----:B------:R-:W-:Y:S05]  /*8be0*/  BPT.TRAP 0x1 ;  /* 0x000000040000795c */ /* 0x000fea0000300000 */
[----:B------:R-:W-:-:S04]  /*8bf0*/  HFMA2 R3, -RZ, RZ, 0, 0 ;  /* 0x00000000ff037431 */ /* 0x000fc800000001ff */
[----:B------:R-:W-:Y:S05]  /*8c00*/  RET.REL.NODEC R2 `(_ZN7cutlass13device_kernelINS_4gemm6kernel13GemmUniversalIN4cute5tupleIJiiiiEEENS1_10collective13CollectiveMmaINS1_35MainloopSm100TmaUmmaWarpSpecializedILi3ELi2ELi4ENS5_IJNS4_1CILi2EEESB_NSA_ILi1EEEEEEEENS5_IJNSA_ILi64EEESF_NSA_ILi128EEEEEENS_10tfloat32_tENS5_IJlSC_lEEESI_SJ_NS4_8TiledMMAINS4_8MMA_AtomIJNS4_17SM100_MMA_TF32_SSISI_SI_fLi64ELi64ELNS4_4UMMA5MajorE0ELSO_0ELNSN_7ScaleInE0ELSP_0EEEEEENS4_6LayoutINS5_IJSC_SC_SC_EEENS5_IJNSA_ILi0EEESU_SU_EEEEENS5_IJNS4_10UnderscoreESX_SX_EEEEENS4_23SM90_TMA_LOAD_MULTICASTENS4_14ComposedLayoutINS4_7SwizzleILi3ELi4ELi3EEENS4_18smem_ptr_flag_bitsILi32EEENSS_INS5_IJNSA_ILi8EEENSA_ILi32EEEEEENS5_IJS17_SC_EEEEEEEvNS4_8identityES10_S1B_vS1C_EENS_8epilogue10collective18CollectiveEpilogueINS1E_23Sm100TmaWarpSpecializedILi3ELi2ELi16ELb1ELb0EEEJSH_NS5_IJNSS_ISF_SC_EENSS_IS17_SC_EEEEESI_SJ_SI_SJ_NS1E_6fusion15FusionCallbacksIS1I_NS1M_17LinearCombinationISI_fSI_fLNS_15FloatRoundStyleE2EEESH_S1L_JEEENS4_5SM1004TMEM4LOAD26SM100_TMEM_LOAD_16dp128b8xENS4_13SM90_TMA_LOADES1B_NS4_17SM75_U32x4_LDSM_NENS4_14SM90_TMA_STOREES1B_NS4_17SM90_U32x4_STSM_NENS4_39AutoVectorizingCopyWithAssumedAlignmentILi128EEEEEEvvEEEEvNT_6ParamsE) ;  /* 0xffffff7002fc7950 */ /* 0x000fea0003c3ffff */
        .weak           $__internal_1_$__cuda_sm10x_tcgen05_guardrail_trap_phase_invalid_during_alloc
        .type           $__internal_1_$__cuda_sm10x_tcgen05_guardrail_trap_phase_invalid_during_alloc,@function
        .size           $__internal_1_$__cuda_sm10x_tcgen05_guardrail_trap_phase_invalid_during_alloc,($__internal_2_$__cuda_sm10x_tcgen05_guardrail_trap_unallocated_columns_being_dealloced - $__internal_1_$__cuda_sm10x_tcgen05_guardrail_trap_phase_invalid_during_alloc)
$__internal_1_$__cuda_sm10x_tcgen05_guardrail_trap_phase_invalid_during_alloc:
[----:B------:R-:W-:Y:S05]  /*8c10*/  BPT.TRAP 0x1 ;  /* 0x000000040000795c */ /* 0x000fea0000300000 */
[----:B------:R-:W-:-:S04]  /*8c20*/  MOV R5, 0x0 ;  /* 0x0000000000057802 */ /* 0x000fc80000000f00 */
[----:B------:R-:W-:Y:S05]  /*8c30*/  RET.REL.NODEC R4 `(_ZN7cutlass13device_kernelINS_4gemm6kernel13GemmUniversalIN4cute5tupleIJiiiiEEENS1_10collective13CollectiveMmaINS1_35MainloopSm100TmaUmmaWarpSpecializedILi3ELi2ELi4ENS5_IJNS4_1CILi2EEESB_NSA_ILi1EEEEEEEENS5_IJNSA_ILi64EEESF_NSA_ILi128EEEEEENS_10tfloat32_tENS5_IJlSC_lEEESI_SJ_NS4_8TiledMMAINS4_8MMA_AtomIJNS4_17SM100_MMA_TF32_SSISI_SI_fLi64ELi64ELNS4_4UMMA5MajorE0ELSO_0ELNSN_7ScaleInE0ELSP_0EEEEEENS4_6LayoutINS5_IJSC_SC_SC_EEENS5_IJNSA_ILi0EEESU_SU_EEEEENS5_IJNS4_10UnderscoreESX_SX_EEEEENS4_23SM90_TMA_LOAD_MULTICASTENS4_14ComposedLayoutINS4_7SwizzleILi3ELi4ELi3EEENS4_18smem_ptr_flag_bitsILi32EEENSS_INS5_IJNSA_ILi8EEENSA_ILi32EEEEEENS5_IJS17_SC_EEEEEEEvNS4_8identityES10_S1B_vS1C_EENS_8epilogue10collective18CollectiveEpilogueINS1E_23Sm100TmaWarpSpecializedILi3ELi2ELi16ELb1ELb0EEEJSH_NS5_IJNSS_ISF_SC_EENSS_IS17_SC_EEEEESI_SJ_SI_SJ_NS1E_6fusion15FusionCallbacksIS1I_NS1M_17LinearCombinationISI_fSI_fLNS_15FloatRoundStyleE2EEESH_S1L_JEEENS4_5SM1004TMEM4LOAD26SM100_TMEM_LOAD_16dp128b8xENS4_13SM90_TMA_LOADES1B_NS4_17SM75_U32x4_LDSM_NENS4_14SM90_TMA_STOREES1B_NS4_17SM90_U32x4_STSM_NENS4_39AutoVectorizingCopyWithAssumedAlignmentILi128EEEEEEvvEEEEvNT_6ParamsE) ;  /* 0xffffff7004f07950 */ /* 0x000fea0003c3ffff */
        .weak           $__internal_2_$__cuda_sm10x_tcgen05_guardrail_trap_unallocated_columns_being_dealloced
        .type           $__internal_2_$__cuda_sm10x_tcgen05_guardrail_trap_unallocated_columns_being_dealloced,@function
        .size           $__internal_2_$__cuda_sm10x_tcgen05_guardrail_trap_unallocated_columns_being_dealloced,(.L_x_162 - $__internal_2_$__cuda_sm10x_tcgen05_guardrail_trap_unallocated_columns_being_dealloced)
$__internal_2_$__cuda_sm10x_tcgen05_guardrail_trap_unallocated_columns_being_dealloced:
[----:B------:R-:W-:Y:S05]  /*8c40*/  BPT.TRAP 0x1 ;  /* 0x000000040000795c */ /* 0x000fea0000300000 */
[----:B------:R-:W-:-:S04]  /*8c50*/  HFMA2 R3, -RZ, RZ, 0, 0 ;  /* 0x00000000ff037431 */ /* 0x000fc800000001ff */
[----:B------:R-:W-:Y:S05]  /*8c60*/  RET.REL.NODEC R2 `(_ZN7cutlass13device_kernelINS_4gemm6kernel13GemmUniversalIN4cute5tupleIJiiiiEEENS1_10collective13CollectiveMmaINS1_35MainloopSm100TmaUmmaWarpSpecializedILi3ELi2ELi4ENS5_IJNS4_1CILi2EEESB_NSA_ILi1EEEEEEEENS5_IJNSA_ILi64EEESF_NSA_ILi128EEEEEENS_10tfloat32_tENS5_IJlSC_lEEESI_SJ_NS4_8TiledMMAINS4_8MMA_AtomIJNS4_17SM100_MMA_TF32_SSISI_SI_fLi64ELi64ELNS4_4UMMA5MajorE0ELSO_0ELNSN_7ScaleInE0ELSP_0EEEEEENS4_6LayoutINS5_IJSC_SC_SC_EEENS5_IJNSA_ILi0EEESU_SU_EEEEENS5_IJNS4_10UnderscoreESX_SX_EEEEENS4_23SM90_TMA_LOAD_MULTICASTENS4_14ComposedLayoutINS4_7SwizzleILi3ELi4ELi3EEENS4_18smem_ptr_flag_bitsILi32EEENSS_INS5_IJNSA_ILi8EEENSA_ILi32EEEEEENS5_IJS17_SC_EEEEEEEvNS4_8identityES10_S1B_vS1C_EENS_8epilogue10collective18CollectiveEpilogueINS1E_23Sm100TmaWarpSpecializedILi3ELi2ELi16ELb1ELb0EEEJSH_NS5_IJNSS_ISF_SC_EENSS_IS17_SC_EEEEESI_SJ_SI_SJ_NS1E_6fusion15FusionCallbacksIS1I_NS1M_17LinearCombinationISI_fSI_fLNS_15FloatRoundStyleE2EEESH_S1L_JEEENS4_5SM1004TMEM4LOAD26SM100_TMEM_LOAD_16dp128b8xENS4_13SM90_TMA_LOADES1B_NS4_17SM75_U32x4_LDSM_NENS4_14SM90_TMA_STOREES1B_NS4_17SM90_U32x4_STSM_NENS4_39AutoVectorizingCopyWithAssumedAlignmentILi128EEEEEEvvEEEEvNT_6ParamsE) ;  /* 0xffffff7002e47950 */ /* 0x000fea0003c3ffff */
.L_x_161:
[----:B------:R-:W-:-:S00]  /*8c70*/  BRA `(.L_x_161) ;  /* 0xfffffffc00fc7947 */ /* 0x000fc0000383ffff */
[----:B------:R-:W-:-:S00]  /*8c80*/  NOP ;  /* 0x0000000000007918 */ /* 0x000fc00000000000 */
[----:B------:R-:W-:-:S00]  /*8c90*/  NOP ;  /* 0x0000000000007918 */ /* 0x000fc00000000000 */
[----:B------:R-:W-:-:S00]  /*8ca0*/  NOP ;  /* 0x0000000000007918 */ /* 0x000fc00000000000 */
[----:B------:R-:W-:-:S00]  /*8cb0*/  NOP ;  /* 0x0000000000007918 */ /* 0x000fc00000000000 */
[----:B------:R-:W-:-:S00]  /*8cc0*/  NOP ;  /* 0x0000000000007918 */ /* 0x000fc00000000000 */
[----:B------:R-:W-:-:S00]  /*8cd0*/  NOP ;  /* 0x0000000000007918 */ /* 0x000fc00000000000 */
[----:B------:R-:W-:-:S00]  /*8ce0*/  NOP ;  /* 0x0000000000007918 */ /* 0x000fc00000000000 */
[----:B------:R-:W-:-:S00]  /*8cf0*/  NOP ;  /* 0x0000000000007918 */ /* 0x000fc00000000000 */
.L_x_162:


//--------------------- .nv.global.init           --------------------------
	.section	.nv.global.init,"aw",@progbits
.nv.global.init:
	.type		$str$27,@object
	.size		$str$27,($str$28 - $str$27)
$str$27:
        /*0000*/ 	.byte	0x28, 0x61, 0x64, 0x64, 0x72, 0x65, 0x73, 0x73, 0x20, 0x26, 0x20, 0x6d, 0x61, 0x73, 0x6b, 0x29
        /*0010*/ 	.byte	0x20, 0x3d, 0x3d, 0x20, 0x30, 0x00
	.type		$str$28,@object
	.size		$str$28,($str$26 - $str$28)
$str$28:
        /*0016*/ 	.byte	0x2f, 0x74, 0x6d, 0x70, 0x2f, 0x63, 0x75, 0x74, 0x6c, 0x61, 0x73, 0x73, 0x5f, 0x73, 0x77, 0x65
        /*0026*/ 	.byte	0x65, 0x70, 0x5f, 0x73, 0x72, 0x63, 0x2f, 0x69, 0x6e, 0x63, 0x6c, 0x75, 0x64, 0x65, 0x2f, 0x63
        /*0036*/ 	.byte	0x75, 0x74, 0x65, 0x2f, 0x70, 0x6f, 0x69, 0x6e, 0x74, 0x65, 0x72, 0x5f, 0x66, 0x6c, 0x61, 0x67
        /*0046*/ 	.byte	0x67, 0x65, 0x64, 0x2e, 0x68, 0x70, 0x70, 0x00
	.type		$str$26,@object
	.size		$str$26,($str$25 - $str$26)
$str$26:
        /*004e*/ 	.byte	0x2f, 0x74, 0x6d, 0x70, 0x2f, 0x63, 0x75, 0x74, 0x6c, 0x61, 0x73, 0x73, 0x5f, 0x73, 0x77, 0x65
        /*005e*/ 	.byte	0x65, 0x70, 0x5f, 0x73, 0x72, 0x63, 0x2f, 0x69, 0x6e, 0x63, 0x6c, 0x75, 0x64, 0x65, 0x2f, 0x63
        /*006e*/ 	.byte	0x75, 0x74, 0x65, 0x2f, 0x61, 0x74, 0x6f, 0x6d, 0x2f, 0x63, 0x6f, 0x70, 0x79, 0x5f, 0x74, 0x72
        /*007e*/ 	.byte	0x61, 0x69, 0x74, 0x73, 0x5f, 0x73, 0x6d, 0x31, 0x30, 0x30, 0x2e, 0x68, 0x70, 0x70, 0x00
	.type		$str$25,@object
	.size		$str$25,(__unnamed_1 - $str$25)
$str$25:
        /*008d*/ 	.byte	0x28, 0x28, 0x75, 0x69, 0x6e, 0x74, 0x33, 0x32, 0x5f, 0x74, 0x28, 0x74, 0x68, 0x72, 0x65, 0x61
        /*009d*/ 	.byte	0x64, 0x49, 0x64, 0x78, 0x2e, 0x78, 0x29, 0x20, 0x2f, 0x20, 0x33, 0x32, 0x29, 0x20, 0x25, 0x20
        /*00ad*/ 	.byte	0x34, 0x29, 0x20, 0x3d, 0x3d, 0x20, 0x28, 0x28, 0x28, 0x74, 0x6d, 0x65, 0x6d, 0x5f, 0x61, 0x64
        /*00bd*/ 	.byte	0x64, 0x72, 0x20, 0x3e, 0x3e, 0x20, 0x31, 0x36, 0x29, 0x20, 0x2f, 0x20, 0x33, 0x32, 0x29, 0x20
        /*00cd*/ 	.byte	0x25, 0x20, 0x34, 0x29, 0x00
	.type		__unnamed_1,@object
	.size		__unnamed_1,(__unnamed_2 - __unnamed_1)
__unnamed_1:
        /*00d2*/ 	.byte	0x61, 0x75, 0x74, 0x6f, 0x20, 0x63, 0x75, 0x74, 0x65, 0x3a, 0x3a, 0x61, 0x73, 0x5f, 0x70, 0x6f
        /* <DEDUP_REMOVED lines=24> */
        /*0262*/ 	.byte	0x30, 0x34, 0x38, 0x3e, 0x3e, 0x3e, 0x3e, 0x5d, 0x00
	.type		__unnamed_2,@object
	.size		__unnamed_2,(.L_2 - __unnamed_2)
__unnamed_2:
        /* <DEDUP_REMOVED lines=45> */
        /*053b*/ 	.byte	0x3e, 0x3e, 0x3e, 0x5d, 0x00
.L_2:


//--------------------- .nv.shared._ZN7cutlass13device_kernelINS_4gemm6kernel13GemmUniversalIN4cute5tupleIJiiiiEEENS1_10collective13CollectiveMmaINS1_35MainloopSm100TmaUmmaWarpSpecializedILi3ELi2ELi4ENS5_IJNS4_1CILi2EEESB_NSA_ILi1EEEEEEEENS5_IJNSA_ILi64EEESF_NSA_ILi128EEEEEENS_10tfloat32_tENS5_IJlSC_lEEESI_SJ_NS4_8TiledMMAINS4_8MMA_AtomIJNS4_17SM100_MMA_TF32_SSISI_SI_fLi64ELi64ELNS4_4UMMA5MajorE0ELSO_0ELNSN_7ScaleInE0ELSP_0EEEEEENS4_6LayoutINS5_IJSC_SC_SC_EEENS5_IJNSA_ILi0EEESU_SU_EEEEENS5_IJNS4_10UnderscoreESX_SX_EEEEENS4_23SM90_TMA_LOAD_MULTICASTENS4_14ComposedLayoutINS4_7SwizzleILi3ELi4ELi3EEENS4_18smem_ptr_flag_bitsILi32EEENSS_INS5_IJNSA_ILi8EEENSA_ILi32EEEEEENS5_IJS17_SC_EEEEEEEvNS4_8identityES10_S1B_vS1C_EENS_8epilogue10collective18CollectiveEpilogueINS1E_23Sm100TmaWarpSpecializedILi3ELi2ELi16ELb1ELb0EEEJSH_NS5_IJNSS_ISF_SC_EENSS_IS17_SC_EEEEESI_SJ_SI_SJ_NS1E_6fusion15FusionCallbacksIS1I_NS1M_17LinearCombinationISI_fSI_fLNS_15FloatRoundStyleE2EEESH_S1L_JEEENS4_5SM1004TMEM4LOAD26SM100_TMEM_LOAD_16dp128b8xENS4_13SM90_TMA_LOADES1B_NS4_17SM75_U32x4_LDSM_NENS4_14SM90_TMA_STOREES1B_NS4_17SM90_U32x4_STSM_NENS4_39AutoVectorizingCopyWithAssumedAlignmentILi128EEEEEEvvEEEEvNT_6ParamsE --------------------------
	.section	.nv.shared._ZN7cutlass13device_kernelINS_4gemm6kernel13GemmUniversalIN4cute5tupleIJiiiiEEENS1_10collective13CollectiveMmaINS1_35MainloopSm100TmaUmmaWarpSpecializedILi3ELi2ELi4ENS5_IJNS4_1CILi2EEESB_NSA_ILi1EEEEEEEENS5_IJNSA_ILi64EEESF_NSA_ILi128EEEEEENS_10tfloat32_tENS5_IJlSC_lEEESI_SJ_NS4_8TiledMMAINS4_8MMA_AtomIJNS4_17SM100_MMA_TF32_SSISI_SI_fLi64ELi64ELNS4_4UMMA5MajorE0ELSO_0ELNSN_7ScaleInE0ELSP_0EEEEEENS4_6LayoutINS5_IJSC_SC_SC_EEENS5_IJNSA_ILi0EEESU_SU_EEEEENS5_IJNS4_10UnderscoreESX_SX_EEEEENS4_23SM90_TMA_LOAD_MULTICASTENS4_14ComposedLayoutINS4_7SwizzleILi3ELi4ELi3EEENS4_18smem_ptr_flag_bitsILi32EEENSS_INS5_IJNSA_ILi8EEENSA_ILi32EEEEEENS5_IJS17_SC_EEEEEEEvNS4_8identityES10_S1B_vS1C_EENS_8epilogue10collective18CollectiveEpilogueINS1E_23Sm100TmaWarpSpecializedILi3ELi2ELi16ELb1ELb0EEEJSH_NS5_IJNSS_ISF_SC_EENSS_IS17_SC_EEEEESI_SJ_SI_SJ_NS1E_6fusion15FusionCallbacksIS1I_NS1M_17LinearCombinationISI_fSI_fLNS_15FloatRoundStyleE2EEESH_S1L_JEEENS4_5SM1004TMEM4LOAD26SM100_TMEM_LOAD_16dp128b8xENS4_13SM90_TMA_LOADES1B_NS4_17SM75_U32x4_LDSM_NENS4_14SM90_TMA_STOREES1B_NS4_17SM90_U32x4_STSM_NENS4_39AutoVectorizingCopyWithAssumedAlignmentILi128EEEEEEvvEEEEvNT_6ParamsE,"aw",@nobits
	.sectionflags	@""
	.align	16
	.zero		1024


//--------------------- .nv.shared.reserved.0     --------------------------
	.section	.nv.shared.reserved.0,"aw",@nobits
	.weak		__nv_reservedSMEM_offset_0_alias
	.size		__nv_reservedSMEM_offset_0_alias, 0, 64
	.other		__nv_reservedSMEM_offset_0_alias,@"STO_CUDA_RESERVED_SHARED STV_DEFAULT"
__nv_reservedSMEM_offset_0_alias:
	.zero		0
.nv.shared.reserved.0:
	.zero		64
	.weak		__nv_reservedSMEM_tcgen05_partition
	.type		__nv_reservedSMEM_tcgen05_partition,@object
	.size		__nv_reservedSMEM_tcgen05_partition,(.L_0 - __nv_reservedSMEM_tcgen05_partition)
__nv_reservedSMEM_tcgen05_partition:
	.zero		32
.L_0:


//--------------------- .nv.global                --------------------------
	.section	.nv.global,"aw",@nobits
.nv.global:
	.type		_ZN40_INTERNAL_3ec6752b_4_k_cu_bd536c14_347294cute1_E,@object
	.size		_ZN40_INTERNAL_3ec6752b_4_k_cu_bd536c14_347294cute1_E,(_ZN40_INTERNAL_3ec6752b_4_k_cu_bd536c14_347294cuda3std3__45__cpo6cbeginE - _ZN40_INTERNAL_3ec6752b_4_k_cu_bd536c14_347294cute1_E)
_ZN40_INTERNAL_3ec6752b_4_k_cu_bd536c14_347294cute1_E:
	.zero		1
	.type		_ZN40_INTERNAL_3ec6752b_4_k_cu_bd536c14_347294cuda3std3__45__cpo6cbeginE,@object
	.size		_ZN40_INTERNAL_3ec6752b_4_k_cu_bd536c14_347294cuda3std3__45__cpo6cbeginE,(_ZN40_INTERNAL_3ec6752b_4_k_cu_bd536c14_347294cuda3std3__48in_placeE - _ZN40_INTERNAL_3ec6752b_4_k_cu_bd536c14_347294cuda3std3__45__cpo6cbeginE)
_ZN40_INTERNAL_3ec6752b_4_k_cu_bd536c14_347294cuda3std3__45__cpo6cbeginE:
	.zero		1
	.type		_ZN40_INTERNAL_3ec6752b_4_k_cu_bd536c14_347294cuda3std3__48in_placeE,@object
	.size		_ZN40_INTERNAL_3ec6752b_4_k_cu_bd536c14_347294cuda3std3__48in_placeE,(_ZN40_INTERNAL_3ec6752b_4_k_cu_bd536c14_347294cuda3std6ranges3__45__cpo9iter_moveE - _ZN40_INTERNAL_3ec6752b_4_k_cu_bd536c14_347294cuda3std3__48in_placeE)
_ZN40_INTERNAL_3ec6752b_4_k_cu_bd536c14_347294cuda3std3__48in_placeE:
	.zero		1
	.type		_ZN40_INTERNAL_3ec6752b_4_k_cu_bd536c14_347294cuda3std6ranges3__45__cpo9iter_moveE,@object
	.size		_ZN40_INTERNAL_3ec6752b_4_k_cu_bd536c14_347294cuda3std6ranges3__45__cpo9iter_moveE,(_ZN40_INTERNAL_3ec6752b_4_k_cu_bd536c14_347294cuda3std3__45__cpo5beginE - _ZN40_INTERNAL_3ec6752b_4_k_cu_bd536c14_347294cuda3std6ranges3__45__cpo9iter_moveE)
_ZN40_INTERNAL_3ec6752b_4_k_cu_bd536c14_347294cuda3std6ranges3__45__cpo9iter_moveE:
	.zero		1
	.type		_ZN40_INTERNAL_3ec6752b_4_k_cu_bd536c14_347294cuda3std3__45__cpo5beginE,@object
	.size		_ZN40_INTERNAL_3ec6752b_4_k_cu_bd536c14_347294cuda3std3__45__cpo5beginE,(_ZN40_INTERNAL_3ec6752b_4_k_cu_bd536c14_347294cuda3std3__442_GLOBAL__N__3ec6752b_4_k_cu_bd536c14_347296ignoreE - _ZN40_INTERNAL_3ec6752b_4_k_cu_bd536c14_347294cuda3std3__45__cpo5beginE)
_ZN40_INTERNAL_3ec6752b_4_k_cu_bd536c14_347294cuda3std3__45__cpo5beginE:
	.zero		1
	.type		_ZN40_INTERNAL_3ec6752b_4_k_cu_bd536c14_347294cuda3std3__442_GLOBAL__N__3ec6752b_4_k_cu_bd536c14_347296ignoreE,@object
	.size		_ZN40_INTERNAL_3ec6752b_4_k_cu_bd536c14_347294cuda3std3__442_GLOBAL__N__3ec6752b_4_k_cu_bd536c14_347296ignoreE,(_ZN40_INTERNAL_3ec6752b_4_k_cu_bd536c14_347294cute7productE - _ZN40_INTERNAL_3ec6752b_4_k_cu_bd536c14_347294cuda3std3__442_GLOBAL__N__3ec6752b_4_k_cu_bd536c14_347296ignoreE)
_ZN40_INTERNAL_3ec6752b_4_k_cu_bd536c14_347294cuda3std3__442_GLOBAL__N__3ec6752b_4_k_cu_bd536c14_347296ignoreE:
	.zero		1
	.type		_ZN40_INTERNAL_3ec6752b_4_k_cu_bd536c14_347294cute7productE,@object
	.size		_ZN40_INTERNAL_3ec6752b_4_k_cu_bd536c14_347294cute7productE,(_ZN40_INTERNAL_3ec6752b_4_k_cu_bd536c14_347294cuda3std3__45__cpo3endE - _ZN40_INTERNAL_3ec6752b_4_k_cu_bd536c14_347294cute7productE)
_ZN40_INTERNAL_3ec6752b_4_k_cu_bd536c14_347294cute7productE:
	.zero		1
	.type		_ZN40_INTERNAL_3ec6752b_4_k_cu_bd536c14_347294cuda3std3__45__cpo3endE,@object
	.size		_ZN40_INTERNAL_3ec6752b_4_k_cu_bd536c14_347294cuda3std3__45__cpo3endE,(_ZN40_INTERNAL_3ec6752b_4_k_cu_bd536c14_347294cuda3std3__419piecewise_constructE - _ZN40_INTERNAL_3ec6752b_4_k_cu_bd536c14_347294cuda3std3__45__cpo3endE)
_ZN40_INTERNAL_3ec6752b_4_k_cu_bd536c14_347294cuda3std3__45__cpo3endE:
	.zero		1
	.type		_ZN40_INTERNAL_3ec6752b_4_k_cu_bd536c14_347294cuda3std3__419piecewise_constructE,@object
	.size		_ZN40_INTERNAL_3ec6752b_4_k_cu_bd536c14_347294cuda3std3__419piecewise_constructE,(_ZN40_INTERNAL_3ec6752b_4_k_cu_bd536c14_347294cuda3std3__45__cpo4cendE - _ZN40_INTERNAL_3ec6752b_4_k_cu_bd536c14_347294cuda3std3__419piecewise_constructE)
_ZN40_INTERNAL_3ec6752b_4_k_cu_bd536c14_347294cuda3std3__419piecewise_constructE:
	.zero		1
	.type		_ZN40_INTERNAL_3ec6752b_4_k_cu_bd536c14_347294cuda3std3__45__cpo4cendE,@object
	.size		_ZN40_INTERNAL_3ec6752b_4_k_cu_bd536c14_347294cuda3std3__45__cpo4cendE,(_ZN40_INTERNAL_3ec6752b_4_k_cu_bd536c14_347294cuda3std6ranges3__45__cpo4swapE - _ZN40_INTERNAL_3ec6752b_4_k_cu_bd536c14_347294cuda3std3__45__cpo4cendE)
_ZN40_INTERNAL_3ec6752b_4_k_cu_bd536c14_347294cuda3std3__45__cpo4cendE:
	.zero		1
	.type		_ZN40_INTERNAL_3ec6752b_4_k_cu_bd536c14_347294cuda3std6ranges3__45__cpo4swapE,@object
	.size		_ZN40_INTERNAL_3ec6752b_4_k_cu_bd536c14_347294cuda3std6ranges3__45__cpo4swapE,(.L_10 - _ZN40_INTERNAL_3ec6752b_4_k_cu_bd536c14_347294cuda3std6ranges3__45__cpo4swapE)
_ZN40_INTERNAL_3ec6752b_4_k_cu_bd536c14_347294cuda3std6ranges3__45__cpo4swapE:
	.zero		1
.L_10:


//--------------------- .nv.constant0._ZN7cutlass13device_kernelINS_4gemm6kernel13GemmUniversalIN4cute5tupleIJiiiiEEENS1_10collective13CollectiveMmaINS1_35MainloopSm100TmaUmmaWarpSpecializedILi3ELi2ELi4ENS5_IJNS4_1CILi2EEESB_NSA_ILi1EEEEEEEENS5_IJNSA_ILi64EEESF_NSA_ILi128EEEEEENS_10tfloat32_tENS5_IJlSC_lEEESI_SJ_NS4_8TiledMMAINS4_8MMA_AtomIJNS4_17SM100_MMA_TF32_SSISI_SI_fLi64ELi64ELNS4_4UMMA5MajorE0ELSO_0ELNSN_7ScaleInE0ELSP_0EEEEEENS4_6LayoutINS5_IJSC_SC_SC_EEENS5_IJNSA_ILi0EEESU_SU_EEEEENS5_IJNS4_10UnderscoreESX_SX_EEEEENS4_23SM90_TMA_LOAD_MULTICASTENS4_14ComposedLayoutINS4_7SwizzleILi3ELi4ELi3EEENS4_18smem_ptr_flag_bitsILi32EEENSS_INS5_IJNSA_ILi8EEENSA_ILi32EEEEEENS5_IJS17_SC_EEEEEEEvNS4_8identityES10_S1B_vS1C_EENS_8epilogue10collective18CollectiveEpilogueINS1E_23Sm100TmaWarpSpecializedILi3ELi2ELi16ELb1ELb0EEEJSH_NS5_IJNSS_ISF_SC_EENSS_IS17_SC_EEEEESI_SJ_SI_SJ_NS1E_6fusion15FusionCallbacksIS1I_NS1M_17LinearCombinationISI_fSI_fLNS_15FloatRoundStyleE2EEESH_S1L_JEEENS4_5SM1004TMEM4LOAD26SM100_TMEM_LOAD_16dp128b8xENS4_13SM90_TMA_LOADES1B_NS4_17SM75_U32x4_LDSM_NENS4_14SM90_TMA_STOREES1B_NS4_17SM90_U32x4_STSM_NENS4_39AutoVectorizingCopyWithAssumedAlignmentILi128EEEEEEvvEEEEvNT_6ParamsE --------------------------
	.section	.nv.constant0._ZN7cutlass13device_kernelINS_4gemm6kernel13GemmUniversalIN4cute5tupleIJiiiiEEENS1_10collective13CollectiveMmaINS1_35MainloopSm100TmaUmmaWarpSpecializedILi3ELi2ELi4ENS5_IJNS4_1CILi2EEESB_NSA_ILi1EEEEEEEENS5_IJNSA_ILi64EEESF_NSA_ILi128EEEEEENS_10tfloat32_tENS5_IJlSC_lEEESI_SJ_NS4_8TiledMMAINS4_8MMA_AtomIJNS4_17SM100_MMA_TF32_SSISI_SI_fLi64ELi64ELNS4_4UMMA5MajorE0ELSO_0ELNSN_7ScaleInE0ELSP_0EEEEEENS4_6LayoutINS5_IJSC_SC_SC_EEENS5_IJNSA_ILi0EEESU_SU_EEEEENS5_IJNS4_10UnderscoreESX_SX_EEEEENS4_23SM90_TMA_LOAD_MULTICASTENS4_14ComposedLayoutINS4_7SwizzleILi3ELi4ELi3EEENS4_18smem_ptr_flag_bitsILi32EEENSS_INS5_IJNSA_ILi8EEENSA_ILi32EEEEEENS5_IJS17_SC_EEEEEEEvNS4_8identityES10_S1B_vS1C_EENS_8epilogue10collective18CollectiveEpilogueINS1E_23Sm100TmaWarpSpecializedILi3ELi2ELi16ELb1ELb0EEEJSH_NS5_IJNSS_ISF_SC_EENSS_IS17_SC_EEEEESI_SJ_SI_SJ_NS1E_6fusion15FusionCallbacksIS1I_NS1M_17LinearCombinationISI_fSI_fLNS_15FloatRoundStyleE2EEESH_S1L_JEEENS4_5SM1004TMEM4LOAD26SM100_TMEM_LOAD_16dp128b8xENS4_13SM90_TMA_LOADES1B_NS4_17SM75_U32x4_LDSM_NENS4_14SM90_TMA_STOREES1B_NS4_17SM90_U32x4_STSM_NENS4_39AutoVectorizingCopyWithAssumedAlignmentILi128EEEEEEvvEEEEvNT_6ParamsE,"a",@progbits
	.sectionflags	@""
	.align	4
.nv.constant0._ZN7cutlass13device_kernelINS_4gemm6kernel13GemmUniversalIN4cute5tupleIJiiiiEEENS1_10collective13CollectiveMmaINS1_35MainloopSm100TmaUmmaWarpSpecializedILi3ELi2ELi4ENS5_IJNS4_1CILi2EEESB_NSA_ILi1EEEEEEEENS5_IJNSA_ILi64EEESF_NSA_ILi128EEEEEENS_10tfloat32_tENS5_IJlSC_lEEESI_SJ_NS4_8TiledMMAINS4_8MMA_AtomIJNS4_17SM100_MMA_TF32_SSISI_SI_fLi64ELi64ELNS4_4UMMA5MajorE0ELSO_0ELNSN_7ScaleInE0ELSP_0EEEEEENS4_6LayoutINS5_IJSC_SC_SC_EEENS5_IJNSA_ILi0EEESU_SU_EEEEENS5_IJNS4_10UnderscoreESX_SX_EEEEENS4_23SM90_TMA_LOAD_MULTICASTENS4_14ComposedLayoutINS4_7SwizzleILi3ELi4ELi3EEENS4_18smem_ptr_flag_bitsILi32EEENSS_INS5_IJNSA_ILi8EEENSA_ILi32EEEEEENS5_IJS17_SC_EEEEEEEvNS4_8identityES10_S1B_vS1C_EENS_8epilogue10collective18CollectiveEpilogueINS1E_23Sm100TmaWarpSpecializedILi3ELi2ELi16ELb1ELb0EEEJSH_NS5_IJNSS_ISF_SC_EENSS_IS17_SC_EEEEESI_SJ_SI_SJ_NS1E_6fusion15FusionCallbacksIS1I_NS1M_17LinearCombinationISI_fSI_fLNS_15FloatRoundStyleE2EEESH_S1L_JEEENS4_5SM1004TMEM4LOAD26SM100_TMEM_LOAD_16dp128b8xENS4_13SM90_TMA_LOADES1B_NS4_17SM75_U32x4_LDSM_NENS4_14SM90_TMA_STOREES1B_NS4_17SM90_U32x4_STSM_NENS4_39AutoVectorizingCopyWithAssumedAlignmentILi128EEEEEEvvEEEEvNT_6ParamsE:
	.zero		2944


//--------------------- SYMBOLS --------------------------

	.type		.nv.reservedSmem.offset0,@object
	.size		.nv.reservedSmem.offset0,0x4
	.type		.nv.reservedSmem.cap,@object
	.size		.nv.reservedSmem.cap,0x4
	.type		__assertfail,@function
